//
// Generated by NVIDIA NVVM Compiler
//
// Compiler Build ID: CL-36424714
// Cuda compilation tools, release 13.0, V13.0.88
// Based on NVVM 20.0.0
//

.version 9.0
.target sm_100
.address_size 64

	// .globl	_Z15gauss5x5_kernelPKfPfii
.const .align 4 .b8 kernel_gauss5x5[100] = {228, 147, 66, 59, 63, 2, 90, 60, 189, 183, 179, 60, 63, 2, 90, 60, 228, 147, 66, 59, 63, 2, 90, 60, 25, 67, 116, 61, 39, 92, 201, 61, 25, 67, 116, 61, 63, 2, 90, 60, 189, 183, 179, 60, 39, 92, 201, 61, 84, 254, 37, 62, 39, 92, 201, 61, 189, 183, 179, 60, 63, 2, 90, 60, 25, 67, 116, 61, 39, 92, 201, 61, 25, 67, 116, 61, 63, 2, 90, 60, 228, 147, 66, 59, 63, 2, 90, 60, 189, 183, 179, 60, 63, 2, 90, 60, 228, 147, 66, 59};
.const .align 4 .b8 kernel_gauss7x7[196] = {14, 214, 164, 55, 34, 10, 123, 57, 144, 162, 140, 58, 32, 222, 231, 58, 144, 162, 140, 58, 34, 10, 123, 57, 14, 214, 164, 55, 34, 10, 123, 57, 110, 36, 63, 59, 12, 41, 86, 60, 153, 139, 176, 60, 12, 41, 86, 60, 110, 36, 63, 59, 34, 10, 123, 57, 144, 162, 140, 58, 12, 41, 86, 60, 50, 243, 111, 61, 40, 206, 197, 61, 50, 243, 111, 61, 12, 41, 86, 60, 144, 162, 140, 58, 32, 222, 231, 58, 153, 139, 176, 60, 40, 206, 197, 61, 27, 16, 35, 62, 40, 206, 197, 61, 153, 139, 176, 60, 32, 222, 231, 58, 144, 162, 140, 58, 12, 41, 86, 60, 50, 243, 111, 61, 40, 206, 197, 61, 50, 243, 111, 61, 12, 41, 86, 60, 144, 162, 140, 58, 34, 10, 123, 57, 110, 36, 63, 59, 12, 41, 86, 60, 153, 139, 176, 60, 12, 41, 86, 60, 110, 36, 63, 59, 34, 10, 123, 57, 14, 214, 164, 55, 34, 10, 123, 57, 144, 162, 140, 58, 32, 222, 231, 58, 144, 162, 140, 58, 34, 10, 123, 57, 14, 214, 164, 55};

.visible .entry _Z15gauss5x5_kernelPKfPfii(
	.param .u64 .ptr .align 1 _Z15gauss5x5_kernelPKfPfii_param_0,
	.param .u64 .ptr .align 1 _Z15gauss5x5_kernelPKfPfii_param_1,
	.param .u32 _Z15gauss5x5_kernelPKfPfii_param_2,
	.param .u32 _Z15gauss5x5_kernelPKfPfii_param_3
)
{
	.reg .pred 	%p<7>;
	.reg .b32 	%r<45>;
	.reg .b32 	%f<77>;
	.reg .b64 	%rd<59>;

	ld.param.u64 	%rd3, [_Z15gauss5x5_kernelPKfPfii_param_0];
	ld.param.u64 	%rd4, [_Z15gauss5x5_kernelPKfPfii_param_1];
	ld.param.u32 	%r5, [_Z15gauss5x5_kernelPKfPfii_param_2];
	ld.param.u32 	%r6, [_Z15gauss5x5_kernelPKfPfii_param_3];
	cvta.to.global.u64 	%rd1, %rd3;
	cvta.to.global.u64 	%rd2, %rd4;
	mov.u32 	%r7, %ctaid.x;
	mov.u32 	%r8, %ntid.x;
	mov.u32 	%r9, %tid.x;
	mad.lo.s32 	%r1, %r7, %r8, %r9;
	mul.lo.s32 	%r2, %r5, 3;
	mul.lo.s32 	%r10, %r2, %r6;
	setp.ge.u32 	%p1, %r1, %r10;
	@%p1 bra 	$L__BB0_4;
	div.u32 	%r11, %r1, %r2;
	mul.lo.s32 	%r13, %r5, %r11;
	mad.lo.s32 	%r14, %r13, -3, %r1;
	rem.u32 	%r15, %r14, %r5;
	shl.b32 	%r3, %r5, 2;
	mad.lo.s32 	%r4, %r3, %r11, %r14;
	min.u32 	%r17, %r11, %r15;
	setp.lt.u32 	%p2, %r17, 2;
	add.s32 	%r18, %r5, -2;
	setp.ge.u32 	%p3, %r15, %r18;
	add.s32 	%r19, %r6, -2;
	setp.ge.u32 	%p4, %r11, %r19;
	or.pred  	%p5, %p3, %p4;
	or.pred  	%p6, %p5, %p2;
	@%p6 bra 	$L__BB0_3;
	shl.b32 	%r20, %r5, 3;
	sub.s32 	%r21, %r4, %r20;
	add.s32 	%r22, %r21, -2;
	mul.wide.u32 	%rd5, %r22, 4;
	add.s64 	%rd6, %rd1, %rd5;
	ld.global.nc.f32 	%f1, [%rd6];
	ld.const.f32 	%f2, [kernel_gauss5x5];
	fma.rn.f32 	%f3, %f1, %f2, 0f00000000;
	add.s32 	%r23, %r21, -1;
	mul.wide.u32 	%rd7, %r23, 4;
	add.s64 	%rd8, %rd1, %rd7;
	ld.global.nc.f32 	%f4, [%rd8];
	ld.const.f32 	%f5, [kernel_gauss5x5+4];
	fma.rn.f32 	%f6, %f4, %f5, %f3;
	mul.wide.u32 	%rd9, %r21, 4;
	add.s64 	%rd10, %rd1, %rd9;
	ld.global.nc.f32 	%f7, [%rd10];
	ld.const.f32 	%f8, [kernel_gauss5x5+8];
	fma.rn.f32 	%f9, %f7, %f8, %f6;
	add.s32 	%r24, %r21, 1;
	mul.wide.u32 	%rd11, %r24, 4;
	add.s64 	%rd12, %rd1, %rd11;
	ld.global.nc.f32 	%f10, [%rd12];
	ld.const.f32 	%f11, [kernel_gauss5x5+12];
	fma.rn.f32 	%f12, %f10, %f11, %f9;
	add.s32 	%r25, %r21, 2;
	mul.wide.u32 	%rd13, %r25, 4;
	add.s64 	%rd14, %rd1, %rd13;
	ld.global.nc.f32 	%f13, [%rd14];
	ld.const.f32 	%f14, [kernel_gauss5x5+16];
	fma.rn.f32 	%f15, %f13, %f14, %f12;
	sub.s32 	%r26, %r4, %r3;
	add.s32 	%r27, %r22, %r3;
	mul.wide.u32 	%rd15, %r27, 4;
	add.s64 	%rd16, %rd1, %rd15;
	ld.global.nc.f32 	%f16, [%rd16];
	ld.const.f32 	%f17, [kernel_gauss5x5+20];
	fma.rn.f32 	%f18, %f16, %f17, %f15;
	add.s32 	%r28, %r27, 1;
	mul.wide.u32 	%rd17, %r28, 4;
	add.s64 	%rd18, %rd1, %rd17;
	ld.global.nc.f32 	%f19, [%rd18];
	ld.const.f32 	%f20, [kernel_gauss5x5+24];
	fma.rn.f32 	%f21, %f19, %f20, %f18;
	mul.wide.u32 	%rd19, %r26, 4;
	add.s64 	%rd20, %rd1, %rd19;
	ld.global.nc.f32 	%f22, [%rd20];
	ld.const.f32 	%f23, [kernel_gauss5x5+28];
	fma.rn.f32 	%f24, %f22, %f23, %f21;
	add.s32 	%r29, %r27, 3;
	mul.wide.u32 	%rd21, %r29, 4;
	add.s64 	%rd22, %rd1, %rd21;
	ld.global.nc.f32 	%f25, [%rd22];
	ld.const.f32 	%f26, [kernel_gauss5x5+32];
	fma.rn.f32 	%f27, %f25, %f26, %f24;
	add.s32 	%r30, %r27, 4;
	mul.wide.u32 	%rd23, %r30, 4;
	add.s64 	%rd24, %rd1, %rd23;
	ld.global.nc.f32 	%f28, [%rd24];
	ld.const.f32 	%f29, [kernel_gauss5x5+36];
	fma.rn.f32 	%f30, %f28, %f29, %f27;
	add.s32 	%r31, %r27, %r3;
	mul.wide.u32 	%rd25, %r31, 4;
	add.s64 	%rd26, %rd1, %rd25;
	ld.global.nc.f32 	%f31, [%rd26];
	ld.const.f32 	%f32, [kernel_gauss5x5+40];
	fma.rn.f32 	%f33, %f31, %f32, %f30;
	add.s32 	%r32, %r31, 1;
	mul.wide.u32 	%rd27, %r32, 4;
	add.s64 	%rd28, %rd1, %rd27;
	ld.global.nc.f32 	%f34, [%rd28];
	ld.const.f32 	%f35, [kernel_gauss5x5+44];
	fma.rn.f32 	%f36, %f34, %f35, %f33;
	mul.wide.u32 	%rd29, %r4, 4;
	add.s64 	%rd30, %rd1, %rd29;
	ld.global.nc.f32 	%f37, [%rd30];
	ld.const.f32 	%f38, [kernel_gauss5x5+48];
	fma.rn.f32 	%f39, %f37, %f38, %f36;
	add.s32 	%r33, %r31, 3;
	mul.wide.u32 	%rd31, %r33, 4;
	add.s64 	%rd32, %rd1, %rd31;
	ld.global.nc.f32 	%f40, [%rd32];
	ld.const.f32 	%f41, [kernel_gauss5x5+52];
	fma.rn.f32 	%f42, %f40, %f41, %f39;
	add.s32 	%r34, %r31, 4;
	mul.wide.u32 	%rd33, %r34, 4;
	add.s64 	%rd34, %rd1, %rd33;
	ld.global.nc.f32 	%f43, [%rd34];
	ld.const.f32 	%f44, [kernel_gauss5x5+56];
	fma.rn.f32 	%f45, %f43, %f44, %f42;
	add.s32 	%r35, %r3, %r4;
	add.s32 	%r36, %r31, %r3;
	mul.wide.u32 	%rd35, %r36, 4;
	add.s64 	%rd36, %rd1, %rd35;
	ld.global.nc.f32 	%f46, [%rd36];
	ld.const.f32 	%f47, [kernel_gauss5x5+60];
	fma.rn.f32 	%f48, %f46, %f47, %f45;
	add.s32 	%r37, %r36, 1;
	mul.wide.u32 	%rd37, %r37, 4;
	add.s64 	%rd38, %rd1, %rd37;
	ld.global.nc.f32 	%f49, [%rd38];
	ld.const.f32 	%f50, [kernel_gauss5x5+64];
	fma.rn.f32 	%f51, %f49, %f50, %f48;
	mul.wide.u32 	%rd39, %r35, 4;
	add.s64 	%rd40, %rd1, %rd39;
	ld.global.nc.f32 	%f52, [%rd40];
	ld.const.f32 	%f53, [kernel_gauss5x5+68];
	fma.rn.f32 	%f54, %f52, %f53, %f51;
	add.s32 	%r38, %r36, 3;
	mul.wide.u32 	%rd41, %r38, 4;
	add.s64 	%rd42, %rd1, %rd41;
	ld.global.nc.f32 	%f55, [%rd42];
	ld.const.f32 	%f56, [kernel_gauss5x5+72];
	fma.rn.f32 	%f57, %f55, %f56, %f54;
	add.s32 	%r39, %r36, 4;
	mul.wide.u32 	%rd43, %r39, 4;
	add.s64 	%rd44, %rd1, %rd43;
	ld.global.nc.f32 	%f58, [%rd44];
	ld.const.f32 	%f59, [kernel_gauss5x5+76];
	fma.rn.f32 	%f60, %f58, %f59, %f57;
	add.s32 	%r40, %r35, %r3;
	add.s32 	%r41, %r36, %r3;
	mul.wide.u32 	%rd45, %r41, 4;
	add.s64 	%rd46, %rd1, %rd45;
	ld.global.nc.f32 	%f61, [%rd46];
	ld.const.f32 	%f62, [kernel_gauss5x5+80];
	fma.rn.f32 	%f63, %f61, %f62, %f60;
	add.s32 	%r42, %r41, 1;
	mul.wide.u32 	%rd47, %r42, 4;
	add.s64 	%rd48, %rd1, %rd47;
	ld.global.nc.f32 	%f64, [%rd48];
	ld.const.f32 	%f65, [kernel_gauss5x5+84];
	fma.rn.f32 	%f66, %f64, %f65, %f63;
	mul.wide.u32 	%rd49, %r40, 4;
	add.s64 	%rd50, %rd1, %rd49;
	ld.global.nc.f32 	%f67, [%rd50];
	ld.const.f32 	%f68, [kernel_gauss5x5+88];
	fma.rn.f32 	%f69, %f67, %f68, %f66;
	add.s32 	%r43, %r41, 3;
	mul.wide.u32 	%rd51, %r43, 4;
	add.s64 	%rd52, %rd1, %rd51;
	ld.global.nc.f32 	%f70, [%rd52];
	ld.const.f32 	%f71, [kernel_gauss5x5+92];
	fma.rn.f32 	%f72, %f70, %f71, %f69;
	add.s32 	%r44, %r41, 4;
	mul.wide.u32 	%rd53, %r44, 4;
	add.s64 	%rd54, %rd1, %rd53;
	ld.global.nc.f32 	%f73, [%rd54];
	ld.const.f32 	%f74, [kernel_gauss5x5+96];
	fma.rn.f32 	%f75, %f73, %f74, %f72;
	add.s64 	%rd55, %rd2, %rd29;
	st.global.f32 	[%rd55], %f75;
	bra.uni 	$L__BB0_4;
$L__BB0_3:
	mul.wide.u32 	%rd56, %r4, 4;
	add.s64 	%rd57, %rd1, %rd56;
	ld.global.nc.f32 	%f76, [%rd57];
	add.s64 	%rd58, %rd2, %rd56;
	st.global.f32 	[%rd58], %f76;
$L__BB0_4:
	ret;

}
	// .globl	_Z15gauss7x7_kernelPKfPfii
.visible .entry _Z15gauss7x7_kernelPKfPfii(
	.param .u64 .ptr .align 1 _Z15gauss7x7_kernelPKfPfii_param_0,
	.param .u64 .ptr .align 1 _Z15gauss7x7_kernelPKfPfii_param_1,
	.param .u32 _Z15gauss7x7_kernelPKfPfii_param_2,
	.param .u32 _Z15gauss7x7_kernelPKfPfii_param_3
)
{
	.reg .pred 	%p<7>;
	.reg .b32 	%r<70>;
	.reg .b32 	%f<149>;
	.reg .b64 	%rd<107>;

	ld.param.u64 	%rd3, [_Z15gauss7x7_kernelPKfPfii_param_0];
	ld.param.u64 	%rd4, [_Z15gauss7x7_kernelPKfPfii_param_1];
	ld.param.u32 	%r5, [_Z15gauss7x7_kernelPKfPfii_param_2];
	ld.param.u32 	%r6, [_Z15gauss7x7_kernelPKfPfii_param_3];
	cvta.to.global.u64 	%rd1, %rd3;
	cvta.to.global.u64 	%rd2, %rd4;
	mov.u32 	%r7, %ctaid.x;
	mov.u32 	%r8, %ntid.x;
	mov.u32 	%r9, %tid.x;
	mad.lo.s32 	%r1, %r7, %r8, %r9;
	mul.lo.s32 	%r2, %r5, 3;
	mul.lo.s32 	%r10, %r2, %r6;
	setp.ge.u32 	%p1, %r1, %r10;
	@%p1 bra 	$L__BB1_4;
	div.u32 	%r11, %r1, %r2;
	mul.lo.s32 	%r13, %r5, %r11;
	mad.lo.s32 	%r14, %r13, -3, %r1;
	rem.u32 	%r15, %r14, %r5;
	shl.b32 	%r3, %r5, 2;
	mad.lo.s32 	%r4, %r3, %r11, %r14;
	min.u32 	%r17, %r11, %r15;
	setp.lt.u32 	%p2, %r17, 3;
	add.s32 	%r18, %r5, -3;
	setp.ge.u32 	%p3, %r15, %r18;
	add.s32 	%r19, %r6, -3;
	setp.ge.u32 	%p4, %r11, %r19;
	or.pred  	%p5, %p3, %p4;
	or.pred  	%p6, %p5, %p2;
	@%p6 bra 	$L__BB1_3;
	mad.lo.s32 	%r20, %r5, -12, %r4;
	add.s32 	%r21, %r20, -3;
	mul.wide.u32 	%rd5, %r21, 4;
	add.s64 	%rd6, %rd1, %rd5;
	ld.global.nc.f32 	%f1, [%rd6];
	ld.const.f32 	%f2, [kernel_gauss7x7];
	fma.rn.f32 	%f3, %f1, %f2, 0f00000000;
	add.s32 	%r22, %r20, -2;
	mul.wide.u32 	%rd7, %r22, 4;
	add.s64 	%rd8, %rd1, %rd7;
	ld.global.nc.f32 	%f4, [%rd8];
	ld.const.f32 	%f5, [kernel_gauss7x7+4];
	fma.rn.f32 	%f6, %f4, %f5, %f3;
	add.s32 	%r23, %r20, -1;
	mul.wide.u32 	%rd9, %r23, 4;
	add.s64 	%rd10, %rd1, %rd9;
	ld.global.nc.f32 	%f7, [%rd10];
	ld.const.f32 	%f8, [kernel_gauss7x7+8];
	fma.rn.f32 	%f9, %f7, %f8, %f6;
	mul.wide.u32 	%rd11, %r20, 4;
	add.s64 	%rd12, %rd1, %rd11;
	ld.global.nc.f32 	%f10, [%rd12];
	ld.const.f32 	%f11, [kernel_gauss7x7+12];
	fma.rn.f32 	%f12, %f10, %f11, %f9;
	add.s32 	%r24, %r20, 1;
	mul.wide.u32 	%rd13, %r24, 4;
	add.s64 	%rd14, %rd1, %rd13;
	ld.global.nc.f32 	%f13, [%rd14];
	ld.const.f32 	%f14, [kernel_gauss7x7+16];
	fma.rn.f32 	%f15, %f13, %f14, %f12;
	add.s32 	%r25, %r20, 2;
	mul.wide.u32 	%rd15, %r25, 4;
	add.s64 	%rd16, %rd1, %rd15;
	ld.global.nc.f32 	%f16, [%rd16];
	ld.const.f32 	%f17, [kernel_gauss7x7+20];
	fma.rn.f32 	%f18, %f16, %f17, %f15;
	add.s32 	%r26, %r20, 3;
	mul.wide.u32 	%rd17, %r26, 4;
	add.s64 	%rd18, %rd1, %rd17;
	ld.global.nc.f32 	%f19, [%rd18];
	ld.const.f32 	%f20, [kernel_gauss7x7+24];
	fma.rn.f32 	%f21, %f19, %f20, %f18;
	shl.b32 	%r27, %r5, 3;
	sub.s32 	%r28, %r4, %r27;
	add.s32 	%r29, %r21, %r3;
	mul.wide.u32 	%rd19, %r29, 4;
	add.s64 	%rd20, %rd1, %rd19;
	ld.global.nc.f32 	%f22, [%rd20];
	ld.const.f32 	%f23, [kernel_gauss7x7+28];
	fma.rn.f32 	%f24, %f22, %f23, %f21;
	add.s32 	%r30, %r29, 1;
	mul.wide.u32 	%rd21, %r30, 4;
	add.s64 	%rd22, %rd1, %rd21;
	ld.global.nc.f32 	%f25, [%rd22];
	ld.const.f32 	%f26, [kernel_gauss7x7+32];
	fma.rn.f32 	%f27, %f25, %f26, %f24;
	add.s32 	%r31, %r29, 2;
	mul.wide.u32 	%rd23, %r31, 4;
	add.s64 	%rd24, %rd1, %rd23;
	ld.global.nc.f32 	%f28, [%rd24];
	ld.const.f32 	%f29, [kernel_gauss7x7+36];
	fma.rn.f32 	%f30, %f28, %f29, %f27;
	mul.wide.u32 	%rd25, %r28, 4;
	add.s64 	%rd26, %rd1, %rd25;
	ld.global.nc.f32 	%f31, [%rd26];
	ld.const.f32 	%f32, [kernel_gauss7x7+40];
	fma.rn.f32 	%f33, %f31, %f32, %f30;
	add.s32 	%r32, %r29, 4;
	mul.wide.u32 	%rd27, %r32, 4;
	add.s64 	%rd28, %rd1, %rd27;
	ld.global.nc.f32 	%f34, [%rd28];
	ld.const.f32 	%f35, [kernel_gauss7x7+44];
	fma.rn.f32 	%f36, %f34, %f35, %f33;
	add.s32 	%r33, %r29, 5;
	mul.wide.u32 	%rd29, %r33, 4;
	add.s64 	%rd30, %rd1, %rd29;
	ld.global.nc.f32 	%f37, [%rd30];
	ld.const.f32 	%f38, [kernel_gauss7x7+48];
	fma.rn.f32 	%f39, %f37, %f38, %f36;
	add.s32 	%r34, %r29, 6;
	mul.wide.u32 	%rd31, %r34, 4;
	add.s64 	%rd32, %rd1, %rd31;
	ld.global.nc.f32 	%f40, [%rd32];
	ld.const.f32 	%f41, [kernel_gauss7x7+52];
	fma.rn.f32 	%f42, %f40, %f41, %f39;
	sub.s32 	%r35, %r4, %r3;
	add.s32 	%r36, %r29, %r3;
	mul.wide.u32 	%rd33, %r36, 4;
	add.s64 	%rd34, %rd1, %rd33;
	ld.global.nc.f32 	%f43, [%rd34];
	ld.const.f32 	%f44, [kernel_gauss7x7+56];
	fma.rn.f32 	%f45, %f43, %f44, %f42;
	add.s32 	%r37, %r36, 1;
	mul.wide.u32 	%rd35, %r37, 4;
	add.s64 	%rd36, %rd1, %rd35;
	ld.global.nc.f32 	%f46, [%rd36];
	ld.const.f32 	%f47, [kernel_gauss7x7+60];
	fma.rn.f32 	%f48, %f46, %f47, %f45;
	add.s32 	%r38, %r36, 2;
	mul.wide.u32 	%rd37, %r38, 4;
	add.s64 	%rd38, %rd1, %rd37;
	ld.global.nc.f32 	%f49, [%rd38];
	ld.const.f32 	%f50, [kernel_gauss7x7+64];
	fma.rn.f32 	%f51, %f49, %f50, %f48;
	mul.wide.u32 	%rd39, %r35, 4;
	add.s64 	%rd40, %rd1, %rd39;
	ld.global.nc.f32 	%f52, [%rd40];
	ld.const.f32 	%f53, [kernel_gauss7x7+68];
	fma.rn.f32 	%f54, %f52, %f53, %f51;
	add.s32 	%r39, %r36, 4;
	mul.wide.u32 	%rd41, %r39, 4;
	add.s64 	%rd42, %rd1, %rd41;
	ld.global.nc.f32 	%f55, [%rd42];
	ld.const.f32 	%f56, [kernel_gauss7x7+72];
	fma.rn.f32 	%f57, %f55, %f56, %f54;
	add.s32 	%r40, %r36, 5;
	mul.wide.u32 	%rd43, %r40, 4;
	add.s64 	%rd44, %rd1, %rd43;
	ld.global.nc.f32 	%f58, [%rd44];
	ld.const.f32 	%f59, [kernel_gauss7x7+76];
	fma.rn.f32 	%f60, %f58, %f59, %f57;
	add.s32 	%r41, %r36, 6;
	mul.wide.u32 	%rd45, %r41, 4;
	add.s64 	%rd46, %rd1, %rd45;
	ld.global.nc.f32 	%f61, [%rd46];
	ld.const.f32 	%f62, [kernel_gauss7x7+80];
	fma.rn.f32 	%f63, %f61, %f62, %f60;
	add.s32 	%r42, %r36, %r3;
	mul.wide.u32 	%rd47, %r42, 4;
	add.s64 	%rd48, %rd1, %rd47;
	ld.global.nc.f32 	%f64, [%rd48];
	ld.const.f32 	%f65, [kernel_gauss7x7+84];
	fma.rn.f32 	%f66, %f64, %f65, %f63;
	add.s32 	%r43, %r42, 1;
	mul.wide.u32 	%rd49, %r43, 4;
	add.s64 	%rd50, %rd1, %rd49;
	ld.global.nc.f32 	%f67, [%rd50];
	ld.const.f32 	%f68, [kernel_gauss7x7+88];
	fma.rn.f32 	%f69, %f67, %f68, %f66;
	add.s32 	%r44, %r42, 2;
	mul.wide.u32 	%rd51, %r44, 4;
	add.s64 	%rd52, %rd1, %rd51;
	ld.global.nc.f32 	%f70, [%rd52];
	ld.const.f32 	%f71, [kernel_gauss7x7+92];
	fma.rn.f32 	%f72, %f70, %f71, %f69;
	mul.wide.u32 	%rd53, %r4, 4;
	add.s64 	%rd54, %rd1, %rd53;
	ld.global.nc.f32 	%f73, [%rd54];
	ld.const.f32 	%f74, [kernel_gauss7x7+96];
	fma.rn.f32 	%f75, %f73, %f74, %f72;
	add.s32 	%r45, %r42, 4;
	mul.wide.u32 	%rd55, %r45, 4;
	add.s64 	%rd56, %rd1, %rd55;
	ld.global.nc.f32 	%f76, [%rd56];
	ld.const.f32 	%f77, [kernel_gauss7x7+100];
	fma.rn.f32 	%f78, %f76, %f77, %f75;
	add.s32 	%r46, %r42, 5;
	mul.wide.u32 	%rd57, %r46, 4;
	add.s64 	%rd58, %rd1, %rd57;
	ld.global.nc.f32 	%f79, [%rd58];
	ld.const.f32 	%f80, [kernel_gauss7x7+104];
	fma.rn.f32 	%f81, %f79, %f80, %f78;
	add.s32 	%r47, %r42, 6;
	mul.wide.u32 	%rd59, %r47, 4;
	add.s64 	%rd60, %rd1, %rd59;
	ld.global.nc.f32 	%f82, [%rd60];
	ld.const.f32 	%f83, [kernel_gauss7x7+108];
	fma.rn.f32 	%f84, %f82, %f83, %f81;
	shl.b32 	%r48, %r5, 4;
	add.s32 	%r49, %r20, %r48;
	add.s32 	%r50, %r42, %r3;
	mul.wide.u32 	%rd61, %r50, 4;
	add.s64 	%rd62, %rd1, %rd61;
	ld.global.nc.f32 	%f85, [%rd62];
	ld.const.f32 	%f86, [kernel_gauss7x7+112];
	fma.rn.f32 	%f87, %f85, %f86, %f84;
	add.s32 	%r51, %r50, 1;
	mul.wide.u32 	%rd63, %r51, 4;
	add.s64 	%rd64, %rd1, %rd63;
	ld.global.nc.f32 	%f88, [%rd64];
	ld.const.f32 	%f89, [kernel_gauss7x7+116];
	fma.rn.f32 	%f90, %f88, %f89, %f87;
	add.s32 	%r52, %r50, 2;
	mul.wide.u32 	%rd65, %r52, 4;
	add.s64 	%rd66, %rd1, %rd65;
	ld.global.nc.f32 	%f91, [%rd66];
	ld.const.f32 	%f92, [kernel_gauss7x7+120];
	fma.rn.f32 	%f93, %f91, %f92, %f90;
	mul.wide.u32 	%rd67, %r49, 4;
	add.s64 	%rd68, %rd1, %rd67;
	ld.global.nc.f32 	%f94, [%rd68];
	ld.const.f32 	%f95, [kernel_gauss7x7+124];
	fma.rn.f32 	%f96, %f94, %f95, %f93;
	add.s32 	%r53, %r50, 4;
	mul.wide.u32 	%rd69, %r53, 4;
	add.s64 	%rd70, %rd1, %rd69;
	ld.global.nc.f32 	%f97, [%rd70];
	ld.const.f32 	%f98, [kernel_gauss7x7+128];
	fma.rn.f32 	%f99, %f97, %f98, %f96;
	add.s32 	%r54, %r50, 5;
	mul.wide.u32 	%rd71, %r54, 4;
	add.s64 	%rd72, %rd1, %rd71;
	ld.global.nc.f32 	%f100, [%rd72];
	ld.const.f32 	%f101, [kernel_gauss7x7+132];
	fma.rn.f32 	%f102, %f100, %f101, %f99;
	add.s32 	%r55, %r50, 6;
	mul.wide.u32 	%rd73, %r55, 4;
	add.s64 	%rd74, %rd1, %rd73;
	ld.global.nc.f32 	%f103, [%rd74];
	ld.const.f32 	%f104, [kernel_gauss7x7+136];
	fma.rn.f32 	%f105, %f103, %f104, %f102;
	add.s32 	%r56, %r49, %r3;
	add.s32 	%r57, %r50, %r3;
	mul.wide.u32 	%rd75, %r57, 4;
	add.s64 	%rd76, %rd1, %rd75;
	ld.global.nc.f32 	%f106, [%rd76];
	ld.const.f32 	%f107, [kernel_gauss7x7+140];
	fma.rn.f32 	%f108, %f106, %f107, %f105;
	add.s32 	%r58, %r57, 1;
	mul.wide.u32 	%rd77, %r58, 4;
	add.s64 	%rd78, %rd1, %rd77;
	ld.global.nc.f32 	%f109, [%rd78];
	ld.const.f32 	%f110, [kernel_gauss7x7+144];
	fma.rn.f32 	%f111, %f109, %f110, %f108;
	add.s32 	%r59, %r57, 2;
	mul.wide.u32 	%rd79, %r59, 4;
	add.s64 	%rd80, %rd1, %rd79;
	ld.global.nc.f32 	%f112, [%rd80];
	ld.const.f32 	%f113, [kernel_gauss7x7+148];
	fma.rn.f32 	%f114, %f112, %f113, %f111;
	mul.wide.u32 	%rd81, %r56, 4;
	add.s64 	%rd82, %rd1, %rd81;
	ld.global.nc.f32 	%f115, [%rd82];
	ld.const.f32 	%f116, [kernel_gauss7x7+152];
	fma.rn.f32 	%f117, %f115, %f116, %f114;
	add.s32 	%r60, %r57, 4;
	mul.wide.u32 	%rd83, %r60, 4;
	add.s64 	%rd84, %rd1, %rd83;
	ld.global.nc.f32 	%f118, [%rd84];
	ld.const.f32 	%f119, [kernel_gauss7x7+156];
	fma.rn.f32 	%f120, %f118, %f119, %f117;
	add.s32 	%r61, %r57, 5;
	mul.wide.u32 	%rd85, %r61, 4;
	add.s64 	%rd86, %rd1, %rd85;
	ld.global.nc.f32 	%f121, [%rd86];
	ld.const.f32 	%f122, [kernel_gauss7x7+160];
	fma.rn.f32 	%f123, %f121, %f122, %f120;
	add.s32 	%r62, %r57, 6;
	mul.wide.u32 	%rd87, %r62, 4;
	add.s64 	%rd88, %rd1, %rd87;
	ld.global.nc.f32 	%f124, [%rd88];
	ld.const.f32 	%f125, [kernel_gauss7x7+164];
	fma.rn.f32 	%f126, %f124, %f125, %f123;
	add.s32 	%r63, %r27, %r49;
	add.s32 	%r64, %r57, %r3;
	mul.wide.u32 	%rd89, %r64, 4;
	add.s64 	%rd90, %rd1, %rd89;
	ld.global.nc.f32 	%f127, [%rd90];
	ld.const.f32 	%f128, [kernel_gauss7x7+168];
	fma.rn.f32 	%f129, %f127, %f128, %f126;
	add.s32 	%r65, %r64, 1;
	mul.wide.u32 	%rd91, %r65, 4;
	add.s64 	%rd92, %rd1, %rd91;
	ld.global.nc.f32 	%f130, [%rd92];
	ld.const.f32 	%f131, [kernel_gauss7x7+172];
	fma.rn.f32 	%f132, %f130, %f131, %f129;
	add.s32 	%r66, %r64, 2;
	mul.wide.u32 	%rd93, %r66, 4;
	add.s64 	%rd94, %rd1, %rd93;
	ld.global.nc.f32 	%f133, [%rd94];
	ld.const.f32 	%f134, [kernel_gauss7x7+176];
	fma.rn.f32 	%f135, %f133, %f134, %f132;
	mul.wide.u32 	%rd95, %r63, 4;
	add.s64 	%rd96, %rd1, %rd95;
	ld.global.nc.f32 	%f136, [%rd96];
	ld.const.f32 	%f137, [kernel_gauss7x7+180];
	fma.rn.f32 	%f138, %f136, %f137, %f135;
	add.s32 	%r67, %r64, 4;
	mul.wide.u32 	%rd97, %r67, 4;
	add.s64 	%rd98, %rd1, %rd97;
	ld.global.nc.f32 	%f139, [%rd98];
	ld.const.f32 	%f140, [kernel_gauss7x7+184];
	fma.rn.f32 	%f141, %f139, %f140, %f138;
	add.s32 	%r68, %r64, 5;
	mul.wide.u32 	%rd99, %r68, 4;
	add.s64 	%rd100, %rd1, %rd99;
	ld.global.nc.f32 	%f142, [%rd100];
	ld.const.f32 	%f143, [kernel_gauss7x7+188];
	fma.rn.f32 	%f144, %f142, %f143, %f141;
	add.s32 	%r69, %r64, 6;
	mul.wide.u32 	%rd101, %r69, 4;
	add.s64 	%rd102, %rd1, %rd101;
	ld.global.nc.f32 	%f145, [%rd102];
	ld.const.f32 	%f146, [kernel_gauss7x7+192];
	fma.rn.f32 	%f147, %f145, %f146, %f144;
	add.s64 	%rd103, %rd2, %rd53;
	st.global.f32 	[%rd103], %f147;
	bra.uni 	$L__BB1_4;
$L__BB1_3:
	mul.wide.u32 	%rd104, %r4, 4;
	add.s64 	%rd105, %rd1, %rd104;
	ld.global.nc.f32 	%f148, [%rd105];
	add.s64 	%rd106, %rd2, %rd104;
	st.global.f32 	[%rd106], %f148;
$L__BB1_4:
	ret;

}


// ===== COMPILED SASS (sm_100) =====

	.target	sm_100

	.elftype	@"ET_EXEC"


//--------------------- .note.nv.tkinfo           --------------------------
	.section	.note.nv.tkinfo,"",@"SHT_NOTE"
	.sectionflags	@"SHF_NOTE_NV_TKINFO"
	.tkinfo
        /*0018*/ 	.word	0x00000002
        /*0030*/ 	.string	""
        /*0030*/ 	.string	"ptxas"
        /*0030*/ 	.string	"Cuda compilation tools, release 13.0, V13.0.88"
        /*0030*/ 	.string	"Build cuda_13.0.r13.0/compiler.36424714_0"
        /*0030*/ 	.string	"-arch sm_100 -m 64 "



//--------------------- .note.nv.cuinfo           --------------------------
	.section	.note.nv.cuinfo,"",@"SHT_NOTE"
	.sectionflags	@"SHF_NOTE_NV_CUINFO"
        /*0018*/ 	.short	0x0002
        /*001a*/ 	.short	0x0064
        /*001c*/ 	.short	0x0082
	.zero		2


//--------------------- .nv.info                  --------------------------
	.section	.nv.info,"",@"SHT_CUDA_INFO"
	.align	4


	//----- nvinfo : EIATTR_REGCOUNT
	.align		4
        /*0000*/ 	.byte	0x04, 0x2f
        /*0002*/ 	.short	(.L_3 - .L_2)
	.align		4
.L_2:
        /*0004*/ 	.word	index@(_Z15gauss5x5_kernelPKfPfii)
        /*0008*/ 	.word	0x00000020


	//----- nvinfo : EIATTR_FRAME_SIZE
	.align		4
.L_3:
        /*000c*/ 	.byte	0x04, 0x11
        /*000e*/ 	.short	(.L_5 - .L_4)
	.align		4
.L_4:
        /*0010*/ 	.word	index@(_Z15gauss5x5_kernelPKfPfii)
        /*0014*/ 	.word	0x00000000


	//----- nvinfo : EIATTR_REGCOUNT
	.align		4
.L_5:
        /*0018*/ 	.byte	0x04, 0x2f
        /*001a*/ 	.short	(.L_7 - .L_6)
	.align		4
.L_6:
        /*001c*/ 	.word	index@(_Z15gauss7x7_kernelPKfPfii)
        /*0020*/ 	.word	0x00000020


	//----- nvinfo : EIATTR_FRAME_SIZE
	.align		4
.L_7:
        /*0024*/ 	.byte	0x04, 0x11
        /*0026*/ 	.short	(.L_9 - .L_8)
	.align		4
.L_8:
        /*0028*/ 	.word	index@(_Z15gauss7x7_kernelPKfPfii)
        /*002c*/ 	.word	0x00000000


	//----- nvinfo : EIATTR_MIN_STACK_SIZE
	.align		4
.L_9:
        /*0030*/ 	.byte	0x04, 0x12
        /*0032*/ 	.short	(.L_11 - .L_10)
	.align		4
.L_10:
        /*0034*/ 	.word	index@(_Z15gauss7x7_kernelPKfPfii)
        /*0038*/ 	.word	0x00000000


	//----- nvinfo : EIATTR_MIN_STACK_SIZE
	.align		4
.L_11:
        /*003c*/ 	.byte	0x04, 0x12
        /*003e*/ 	.short	(.L_13 - .L_12)
	.align		4
.L_12:
        /*0040*/ 	.word	index@(_Z15gauss5x5_kernelPKfPfii)
        /*0044*/ 	.word	0x00000000
.L_13:


//--------------------- .nv.compat                --------------------------
	.section	.nv.compat,"",@"SHT_CUDA_COMPAT_INFO"
	.align	4
        /*0000*/ 	.byte	0x02, 0x09, 0x00, 0x00, 0x02, 0x02, 0x01, 0x00, 0x02, 0x05, 0x05, 0x00, 0x03, 0x07, 0x01, 0x01
        /*0010*/ 	.byte	0x02, 0x03, 0x00, 0x00, 0x02, 0x06, 0x01, 0x00, 0x04, 0x0b, 0x08, 0x00, 0x09, 0x00, 0x00, 0x00
        /*0020*/ 	.byte	0x00, 0x00, 0x00, 0x00


//--------------------- .nv.info._Z15gauss7x7_kernelPKfPfii --------------------------
	.section	.nv.info._Z15gauss7x7_kernelPKfPfii,"",@"SHT_CUDA_INFO"
	.sectionflags	@""
	.align	4


	//----- nvinfo : EIATTR_CUDA_API_VERSION
	.align		4
        /*0000*/ 	.byte	0x04, 0x37
        /*0002*/ 	.short	(.L_15 - .L_14)
.L_14:
        /*0004*/ 	.word	0x00000082


	//----- nvinfo : EIATTR_KPARAM_INFO
	.align		4
.L_15:
        /*0008*/ 	.byte	0x04, 0x17
        /*000a*/ 	.short	(.L_17 - .L_16)
.L_16:
        /*000c*/ 	.word	0x00000000
        /*0010*/ 	.short	0x0003
        /*0012*/ 	.short	0x0014
        /*0014*/ 	.byte	0x00, 0xf0, 0x11, 0x00


	//----- nvinfo : EIATTR_KPARAM_INFO
	.align		4
.L_17:
        /*0018*/ 	.byte	0x04, 0x17
        /*001a*/ 	.short	(.L_19 - .L_18)
.L_18:
        /*001c*/ 	.word	0x00000000
        /*0020*/ 	.short	0x0002
        /*0022*/ 	.short	0x0010
        /*0024*/ 	.byte	0x00, 0xf0, 0x11, 0x00


	//----- nvinfo : EIATTR_KPARAM_INFO
	.align		4
.L_19:
        /*0028*/ 	.byte	0x04, 0x17
        /*002a*/ 	.short	(.L_21 - .L_20)
.L_20:
        /*002c*/ 	.word	0x00000000
        /*0030*/ 	.short	0x0001
        /*0032*/ 	.short	0x0008
        /*0034*/ 	.byte	0x00, 0xf5, 0x21, 0x00


	//----- nvinfo : EIATTR_KPARAM_INFO
	.align		4
.L_21:
        /*0038*/ 	.byte	0x04, 0x17
        /*003a*/ 	.short	(.L_23 - .L_22)
.L_22:
        /*003c*/ 	.word	0x00000000
        /*0040*/ 	.short	0x0000
        /*0042*/ 	.short	0x0000
        /*0044*/ 	.byte	0x00, 0xf5, 0x21, 0x00


	//----- nvinfo : EIATTR_SPARSE_MMA_MASK
	.align		4
.L_23:
        /*0048*/ 	.byte	0x03, 0x50
        /*004a*/ 	.short	0x0000


	//----- nvinfo : EIATTR_MAXREG_COUNT
	.align		4
        /*004c*/ 	.byte	0x03, 0x1b
        /*004e*/ 	.short	0x00ff


	//----- nvinfo : EIATTR_MERCURY_ISA_VERSION
	.align		4
        /*0050*/ 	.byte	0x03, 0x5f
        /*0052*/ 	.short	0x0101


	//----- nvinfo : EIATTR_VRC_CTA_INIT_COUNT
	.align		4
        /*0054*/ 	.byte	0x02, 0x4a
	.zero		1
	.zero		1


	//----- nvinfo : EIATTR_EXIT_INSTR_OFFSETS
	.align		4
        /*0058*/ 	.byte	0x04, 0x1c
        /*005a*/ 	.short	(.L_25 - .L_24)


	//   ....[0]....
.L_24:
        /*005c*/ 	.word	0x00000090


	//   ....[1]....
        /*0060*/ 	.word	0x000010f0


	//   ....[2]....
        /*0064*/ 	.word	0x00001160


	//----- nvinfo : EIATTR_CRS_STACK_SIZE
	.align		4
.L_25:
        /*0068*/ 	.byte	0x04, 0x1e
        /*006a*/ 	.short	(.L_27 - .L_26)
.L_26:
        /*006c*/ 	.word	0x00000000


	//----- nvinfo : EIATTR_CBANK_PARAM_SIZE
	.align		4
.L_27:
        /*0070*/ 	.byte	0x03, 0x19
        /*0072*/ 	.short	0x0018


	//----- nvinfo : EIATTR_PARAM_CBANK
	.align		4
        /*0074*/ 	.byte	0x04, 0x0a
        /*0076*/ 	.short	(.L_29 - .L_28)
	.align		4
.L_28:
        /*0078*/ 	.word	index@(.nv.constant0._Z15gauss7x7_kernelPKfPfii)
        /*007c*/ 	.short	0x0380
        /*007e*/ 	.short	0x0018


	//----- nvinfo : EIATTR_SW_WAR
	.align		4
.L_29:
        /*0080*/ 	.byte	0x04, 0x36
        /*0082*/ 	.short	(.L_31 - .L_30)
.L_30:
        /*0084*/ 	.word	0x00000008
.L_31:


//--------------------- .nv.info._Z15gauss5x5_kernelPKfPfii --------------------------
	.section	.nv.info._Z15gauss5x5_kernelPKfPfii,"",@"SHT_CUDA_INFO"
	.sectionflags	@""
	.align	4


	//----- nvinfo : EIATTR_CUDA_API_VERSION
	.align		4
        /*0000*/ 	.byte	0x04, 0x37
        /*0002*/ 	.short	(.L_33 - .L_32)
.L_32:
        /*0004*/ 	.word	0x00000082


	//----- nvinfo : EIATTR_KPARAM_INFO
	.align		4
.L_33:
        /*0008*/ 	.byte	0x04, 0x17
        /*000a*/ 	.short	(.L_35 - .L_34)
.L_34:
        /*000c*/ 	.word	0x00000000
        /*0010*/ 	.short	0x0003
        /*0012*/ 	.short	0x0014
        /*0014*/ 	.byte	0x00, 0xf0, 0x11, 0x00


	//----- nvinfo : EIATTR_KPARAM_INFO
	.align		4
.L_35:
        /*0018*/ 	.byte	0x04, 0x17
        /*001a*/ 	.short	(.L_37 - .L_36)
.L_36:
        /*001c*/ 	.word	0x00000000
        /*0020*/ 	.short	0x0002
        /*0022*/ 	.short	0x0010
        /*0024*/ 	.byte	0x00, 0xf0, 0x11, 0x00


	//----- nvinfo : EIATTR_KPARAM_INFO
	.align		4
.L_37:
        /*0028*/ 	.byte	0x04, 0x17
        /*002a*/ 	.short	(.L_39 - .L_38)
.L_38:
        /*002c*/ 	.word	0x00000000
        /*0030*/ 	.short	0x0001
        /*0032*/ 	.short	0x0008
        /*0034*/ 	.byte	0x00, 0xf5, 0x21, 0x00


	//----- nvinfo : EIATTR_KPARAM_INFO
	.align		4
.L_39:
        /*0038*/ 	.byte	0x04, 0x17
        /*003a*/ 	.short	(.L_41 - .L_40)
.L_40:
        /*003c*/ 	.word	0x00000000
        /*0040*/ 	.short	0x0000
        /*0042*/ 	.short	0x0000
        /*0044*/ 	.byte	0x00, 0xf5, 0x21, 0x00


	//----- nvinfo : EIATTR_SPARSE_MMA_MASK
	.align		4
.L_41:
        /*0048*/ 	.byte	0x03, 0x50
        /*004a*/ 	.short	0x0000


	//----- nvinfo : EIATTR_MAXREG_COUNT
	.align		4
        /*004c*/ 	.byte	0x03, 0x1b
        /*004e*/ 	.short	0x00ff


	//----- nvinfo : EIATTR_MERCURY_ISA_VERSION
	.align		4
        /*0050*/ 	.byte	0x03, 0x5f
        /*0052*/ 	.short	0x0101


	//----- nvinfo : EIATTR_VRC_CTA_INIT_COUNT
	.align		4
        /*0054*/ 	.byte	0x02, 0x4a
	.zero		1
	.zero		1


	//----- nvinfo : EIATTR_EXIT_INSTR_OFFSETS
	.align		4
        /*0058*/ 	.byte	0x04, 0x1c
        /*005a*/ 	.short	(.L_43 - .L_42)


	//   ....[0]....
.L_42:
        /*005c*/ 	.word	0x00000090


	//   ....[1]....
        /*0060*/ 	.word	0x00000a80


	//   ....[2]....
        /*0064*/ 	.word	0x00000af0


	//----- nvinfo : EIATTR_CRS_STACK_SIZE
	.align		4
.L_43:
        /*0068*/ 	.byte	0x04, 0x1e
        /*006a*/ 	.short	(.L_45 - .L_44)
.L_44:
        /*006c*/ 	.word	0x00000000


	//----- nvinfo : EIATTR_CBANK_PARAM_SIZE
	.align		4
.L_45:
        /*0070*/ 	.byte	0x03, 0x19
        /*0072*/ 	.short	0x0018


	//----- nvinfo : EIATTR_PARAM_CBANK
	.align		4
        /*0074*/ 	.byte	0x04, 0x0a
        /*0076*/ 	.short	(.L_47 - .L_46)
	.align		4
.L_46:
        /*0078*/ 	.word	index@(.nv.constant0._Z15gauss5x5_kernelPKfPfii)
        /*007c*/ 	.short	0x0380
        /*007e*/ 	.short	0x0018


	//----- nvinfo : EIATTR_SW_WAR
	.align		4
.L_47:
        /*0080*/ 	.byte	0x04, 0x36
        /*0082*/ 	.short	(.L_49 - .L_48)
.L_48:
        /*0084*/ 	.word	0x00000008
.L_49:


//--------------------- .nv.callgraph             --------------------------
	.section	.nv.callgraph,"",@"SHT_CUDA_CALLGRAPH"
	.align	4
	.sectionentsize	8
	.align		4
        /*0000*/ 	.word	0x00000000
	.align		4
        /*0004*/ 	.word	0xffffffff
	.align		4
        /*0008*/ 	.word	0x00000000
	.align		4
        /*000c*/ 	.word	0xfffffffe
	.align		4
        /*0010*/ 	.word	0x00000000
	.align		4
        /*0014*/ 	.word	0xfffffffd
	.align		4
        /*0018*/ 	.word	0x00000000
	.align		4
        /*001c*/ 	.word	0xfffffffc


//--------------------- .nv.constant3             --------------------------
	.section	.nv.constant3,"a",@progbits
	.align	4
.nv.constant3:
	.type		kernel_gauss5x5,@object
	.size		kernel_gauss5x5,(kernel_gauss7x7 - kernel_gauss5x5)
kernel_gauss5x5:
        /*0000*/ 	.byte	0xe4, 0x93, 0x42, 0x3b, 0x3f, 0x02, 0x5a, 0x3c, 0xbd, 0xb7, 0xb3, 0x3c, 0x3f, 0x02, 0x5a, 0x3c
        /*0010*/ 	.byte	0xe4, 0x93, 0x42, 0x3b, 0x3f, 0x02, 0x5a, 0x3c, 0x19, 0x43, 0x74, 0x3d, 0x27, 0x5c, 0xc9, 0x3d
        /*0020*/ 	.byte	0x19, 0x43, 0x74, 0x3d, 0x3f, 0x02, 0x5a, 0x3c, 0xbd, 0xb7, 0xb3, 0x3c, 0x27, 0x5c, 0xc9, 0x3d
        /*0030*/ 	.byte	0x54, 0xfe, 0x25, 0x3e, 0x27, 0x5c, 0xc9, 0x3d, 0xbd, 0xb7, 0xb3, 0x3c, 0x3f, 0x02, 0x5a, 0x3c
        /*0040*/ 	.byte	0x19, 0x43, 0x74, 0x3d, 0x27, 0x5c, 0xc9, 0x3d, 0x19, 0x43, 0x74, 0x3d, 0x3f, 0x02, 0x5a, 0x3c
        /*0050*/ 	.byte	0xe4, 0x93, 0x42, 0x3b, 0x3f, 0x02, 0x5a, 0x3c, 0xbd, 0xb7, 0xb3, 0x3c, 0x3f, 0x02, 0x5a, 0x3c
        /*0060*/ 	.byte	0xe4, 0x93, 0x42, 0x3b
	.type		kernel_gauss7x7,@object
	.size		kernel_gauss7x7,(.L_1 - kernel_gauss7x7)
kernel_gauss7x7:
        /*0064*/ 	.byte	0x0e, 0xd6, 0xa4, 0x37, 0x22, 0x0a, 0x7b, 0x39, 0x90, 0xa2, 0x8c, 0x3a, 0x20, 0xde, 0xe7, 0x3a
        /* <DEDUP_REMOVED lines=11> */
        /*0124*/ 	.byte	0x0e, 0xd6, 0xa4, 0x37
.L_1:


//--------------------- .text._Z15gauss7x7_kernelPKfPfii --------------------------
	.section	.text._Z15gauss7x7_kernelPKfPfii,"ax",@progbits
	.align	128
        .global         _Z15gauss7x7_kernelPKfPfii
        .type           _Z15gauss7x7_kernelPKfPfii,@function
        .size           _Z15gauss7x7_kernelPKfPfii,(.L_x_4 - _Z15gauss7x7_kernelPKfPfii)
        .other          _Z15gauss7x7_kernelPKfPfii,@"STO_CUDA_ENTRY STV_DEFAULT"
_Z15gauss7x7_kernelPKfPfii:
.text._Z15gauss7x7_kernelPKfPfii:
[----:B------:R-:W-:Y:S01]  /*0000*/  LDC R1, c[0x0][0x37c] ;  /* 0x0000df00ff017b82 */ /* 0x000fe20000000800 */
[----:B------:R-:W0:Y:S07]  /*0010*/  S2R R3, SR_TID.X ;  /* 0x0000000000037919 */ /* 0x000e2e0000002100 */
[----:B------:R-:W1:Y:S08]  /*0020*/  LDC.64 R14, c[0x0][0x390] ;  /* 0x0000e400ff0e7b82 */ /* 0x000e700000000a00 */
[----:B------:R-:W0:Y:S08]  /*0030*/  S2UR UR4, SR_CTAID.X ;  /* 0x00000000000479c3 */ /* 0x000e300000002500 */
[----:B------:R-:W0:Y:S01]  /*0040*/  LDC R0, c[0x0][0x360] ;  /* 0x0000d800ff007b82 */ /* 0x000e220000000800 */
[----:B-1----:R-:W-:Y:S01]  /*0050*/  LEA R4, R14, R14, 0x1 ;  /* 0x0000000e0e047211 */ /* 0x002fe200078e08ff */
[----:B0-----:R-:W-:-:S04]  /*0060*/  IMAD R0, R0, UR4, R3 ;  /* 0x0000000400007c24 */ /* 0x001fc8000f8e0203 */
[----:B------:R-:W-:-:S05]  /*0070*/  IMAD R3, R4, R15, RZ ;  /* 0x0000000f04037224 */ /* 0x000fca00078e02ff */
[----:B------:R-:W-:-:S13]  /*0080*/  ISETP.GE.U32.AND P0, PT, R0, R3, PT ;  /* 0x000000030000720c */ /* 0x000fda0003f06070 */
[----:B------:R-:W-:Y:S05]  /*0090*/  @P0 EXIT ;  /* 0x000000000000094d */ /* 0x000fea0003800000 */
[----:B------:R-:W0:Y:S01]  /*00a0*/  I2F.U32.RP R5, R4 ;  /* 0x0000000400057306 */ /* 0x000e220000209000 */
[----:B------:R-:W-:Y:S01]  /*00b0*/  IADD3 R9, PT, PT, RZ, -R4, RZ ;  /* 0x80000004ff097210 */ /* 0x000fe20007ffe0ff */
[----:B------:R-:W1:Y:S01]  /*00c0*/  LDCU.64 UR4, c[0x0][0x358] ;  /* 0x00006b00ff0477ac */ /* 0x000e620008000a00 */
[----:B------:R-:W-:Y:S02]  /*00d0*/  ISETP.NE.U32.AND P2, PT, R4, RZ, PT ;  /* 0x000000ff0400720c */ /* 0x000fe40003f45070 */
[----:B------:R-:W-:-:S03]  /*00e0*/  IADD3 R15, PT, PT, R15, -0x3, RZ ;  /* 0xfffffffd0f0f7810 */ /* 0x000fc60007ffe0ff */
[----:B------:R-:W2:Y:S08]  /*00f0*/  I2F.U32.RP R7, R14 ;  /* 0x0000000e00077306 */ /* 0x000eb00000209000 */
[----:B0-----:R-:W0:Y:S08]  /*0100*/  MUFU.RCP R5, R5 ;  /* 0x0000000500057308 */ /* 0x001e300000001000 */
[----:B--2---:R-:W-:Y:S01]  /*0110*/  MUFU.RCP R7, R7 ;  /* 0x0000000700077308 */ /* 0x004fe20000001000 */
[----:B0-----:R-:W-:-:S07]  /*0120*/  IADD3 R2, PT, PT, R5, 0xffffffe, RZ ;  /* 0x0ffffffe05027810 */ /* 0x001fce0007ffe0ff */
[----:B------:R0:W2:Y:S02]  /*0130*/  F2I.FTZ.U32.TRUNC.NTZ R3, R2 ;  /* 0x0000000200037305 */ /* 0x0000a4000021f000 */
[----:B0-----:R-:W-:Y:S02]  /*0140*/  HFMA2 R2, -RZ, RZ, 0, 0 ;  /* 0x00000000ff027431 */ /* 0x001fe400000001ff */
[----:B--2---:R-:W-:-:S04]  /*0150*/  IMAD R9, R9, R3, RZ ;  /* 0x0000000309097224 */ /* 0x004fc800078e02ff */
[----:B------:R-:W-:Y:S01]  /*0160*/  IMAD.HI.U32 R3, R3, R9, R2 ;  /* 0x0000000903037227 */ /* 0x000fe200078e0002 */
[----:B------:R-:W-:-:S05]  /*0170*/  IADD3 R2, PT, PT, R7, 0xffffffe, RZ ;  /* 0x0ffffffe07027810 */ /* 0x000fca0007ffe0ff */
[----:B------:R-:W-:-:S05]  /*0180*/  IMAD.HI.U32 R6, R3, R0, RZ ;  /* 0x0000000003067227 */ /* 0x000fca00078e00ff */
[----:B------:R-:W-:-:S05]  /*0190*/  IADD3 R3, PT, PT, -R6, RZ, RZ ;  /* 0x000000ff06037210 */ /* 0x000fca0007ffe1ff */
[----:B------:R-:W-:Y:S02]  /*01a0*/  IMAD R5, R4, R3, R0 ;  /* 0x0000000304057224 */ /* 0x000fe400078e0200 */
[----:B------:R0:W2:Y:S03]  /*01b0*/  F2I.FTZ.U32.TRUNC.NTZ R3, R2 ;  /* 0x0000000200037305 */ /* 0x0000a6000021f000 */
[----:B------:R-:W-:Y:S02]  /*01c0*/  ISETP.GE.U32.AND P0, PT, R5, R4, PT ;  /* 0x000000040500720c */ /* 0x000fe40003f06070 */
[----:B0-----:R-:W-:Y:S02]  /*01d0*/  MOV R2, RZ ;  /* 0x000000ff00027202 */ /* 0x001fe40000000f00 */
[----:B--2---:R-:W-:-:S09]  /*01e0*/  IADD3 R7, PT, PT, RZ, -R3, RZ ;  /* 0x80000003ff077210 */ /* 0x004fd20007ffe0ff */
[----:B------:R-:W-:Y:S02]  /*01f0*/  @P0 IADD3 R5, PT, PT, -R4, R5, RZ ;  /* 0x0000000504050210 */ /* 0x000fe40007ffe1ff */
[----:B------:R-:W-:Y:S01]  /*0200*/  @P0 IADD3 R6, PT, PT, R6, 0x1, RZ ;  /* 0x0000000106060810 */ /* 0x000fe20007ffe0ff */
[----:B------:R-:W-:Y:S01]  /*0210*/  IMAD R7, R7, R14, RZ ;  /* 0x0000000e07077224 */ /* 0x000fe200078e02ff */
[----:B------:R-:W-:-:S03]  /*0220*/  ISETP.GE.U32.AND P1, PT, R5, R4, PT ;  /* 0x000000040500720c */ /* 0x000fc60003f26070 */
[----:B------:R-:W-:-:S10]  /*0230*/  IMAD.HI.U32 R2, R3, R7, R2 ;  /* 0x0000000703027227 */ /* 0x000fd400078e0002 */
[----:B------:R-:W-:Y:S02]  /*0240*/  @P1 IADD3 R6, PT, PT, R6, 0x1, RZ ;  /* 0x0000000106061810 */ /* 0x000fe40007ffe0ff */
[----:B------:R-:W-:Y:S02]  /*0250*/  @!P2 LOP3.LUT R6, RZ, R4, RZ, 0x33, !PT ;  /* 0x00000004ff06a212 */ /* 0x000fe400078e33ff */
[----:B------:R-:W-:-:S03]  /*0260*/  ISETP.NE.U32.AND P1, PT, R14, RZ, PT ;  /* 0x000000ff0e00720c */ /* 0x000fc60003f25070 */
[----:B------:R-:W-:-:S04]  /*0270*/  IMAD R5, R6, R14, RZ ;  /* 0x0000000e06057224 */ /* 0x000fc800078e02ff */
[----:B------:R-:W-:Y:S01]  /*0280*/  IMAD R5, R5, -0x3, R0 ;  /* 0xfffffffd05057824 */ /* 0x000fe200078e0200 */
[----:B------:R-:W-:-:S03]  /*0290*/  IADD3 R0, PT, PT, R14, -0x3, RZ ;  /* 0xfffffffd0e007810 */ /* 0x000fc60007ffe0ff */
[----:B------:R-:W-:-:S05]  /*02a0*/  IMAD.HI.U32 R2, R2, R5, RZ ;  /* 0x0000000502027227 */ /* 0x000fca00078e00ff */
[----:B------:R-:W-:-:S05]  /*02b0*/  IADD3 R2, PT, PT, -R2, RZ, RZ ;  /* 0x000000ff02027210 */ /* 0x000fca0007ffe1ff */
[----:B------:R-:W-:-:S05]  /*02c0*/  IMAD R3, R14, R2, R5 ;  /* 0x000000020e037224 */ /* 0x000fca00078e0205 */
[----:B------:R-:W-:-:S13]  /*02d0*/  ISETP.GE.U32.AND P0, PT, R3, R14, PT ;  /* 0x0000000e0300720c */ /* 0x000fda0003f06070 */
[----:B------:R-:W-:-:S04]  /*02e0*/  @P0 IADD3 R3, PT, PT, R3, -R14, RZ ;  /* 0x8000000e03030210 */ /* 0x000fc80007ffe0ff */
[----:B------:R-:W-:-:S13]  /*02f0*/  ISETP.GE.U32.AND P0, PT, R3, R14, PT ;  /* 0x0000000e0300720c */ /* 0x000fda0003f06070 */
[-C--:B------:R-:W-:Y:S02]  /*0300*/  @P0 IADD3 R3, PT, PT, R3, -R14.reuse, RZ ;  /* 0x8000000e03030210 */ /* 0x080fe40007ffe0ff */
[----:B------:R-:W-:Y:S02]  /*0310*/  ISETP.GE.U32.AND P0, PT, R6, R15, PT ;  /* 0x0000000f0600720c */ /* 0x000fe40003f06070 */
[----:B------:R-:W-:-:S04]  /*0320*/  @!P1 LOP3.LUT R3, RZ, R14, RZ, 0x33, !PT ;  /* 0x0000000eff039212 */ /* 0x000fc800078e33ff */
[----:B------:R-:W-:Y:S02]  /*0330*/  ISETP.GE.U32.OR P0, PT, R3, R0, P0 ;  /* 0x000000000300720c */ /* 0x000fe40000706470 */
[----:B------:R-:W-:-:S04]  /*0340*/  VIMNMX.U32 R3, PT, PT, R6, R3, PT ;  /* 0x0000000306037248 */ /* 0x000fc80003fe0000 */
[----:B------:R-:W-:Y:S02]  /*0350*/  ISETP.LT.U32.OR P0, PT, R3, 0x3, P0 ;  /* 0x000000030300780c */ /* 0x000fe40000701470 */
[----:B------:R-:W-:-:S05]  /*0360*/  SHF.L.U32 R3, R14, 0x2, RZ ;  /* 0x000000020e037819 */ /* 0x000fca00000006ff */
[----:B------:R-:W-:-:S06]  /*0370*/  IMAD R0, R6, R3, R5 ;  /* 0x0000000306007224 */ /* 0x000fcc00078e0205 */
[----:B-1----:R-:W-:Y:S05]  /*0380*/  @P0 BRA `(.L_x_0) ;  /* 0x0000000c005c0947 */ /* 0x002fea0003800000 */
[----:B------:R-:W0:Y:S01]  /*0390*/  LDC.64 R12, c[0x0][0x380] ;  /* 0x0000e000ff0c7b82 */ /* 0x000e220000000a00 */
[----:B------:R-:W-:Y:S01]  /*03a0*/  IMAD R2, R14, -0xc, R0 ;  /* 0xfffffff40e027824 */ /* 0x000fe200078e0200 */
[----:B------:R-:W1:Y:S04]  /*03b0*/  LDCU UR6, c[0x3][0x64] ;  /* 0x00c00c80ff0677ac */ /* 0x000e680008000800 */
[C---:B------:R-:W-:Y:S01]  /*03c0*/  IADD3 R21, PT, PT, R2.reuse, -0x3, RZ ;  /* 0xfffffffd02157810 */ /* 0x040fe20007ffe0ff */
[----:B------:R-:W2:Y:S01]  /*03d0*/  LDCU.64 UR8, c[0x3][0x68] ;  /* 0x00c00d00ff0877ac */ /* 0x000ea20008000a00 */
[C---:B------:R-:W-:Y:S02]  /*03e0*/  IADD3 R5, PT, PT, R2.reuse, -0x2, RZ ;  /* 0xfffffffe02057810 */ /* 0x040fe40007ffe0ff */
[----:B------:R-:W-:Y:S01]  /*03f0*/  IADD3 R7, PT, PT, R2, -0x1, RZ ;  /* 0xffffffff02077810 */ /* 0x000fe20007ffe0ff */
[----:B------:R-:W3:Y:S01]  /*0400*/  LDCU.128 UR12, c[0x3][0x70] ;  /* 0x00c00e00ff0c77ac */ /* 0x000ee20008000c00 */
[----:B0-----:R-:W-:-:S04]  /*0410*/  IMAD.WIDE.U32 R10, R21, 0x4, R12 ;  /* 0x00000004150a7825 */ /* 0x001fc800078e000c */
[--C-:B------:R-:W-:Y:S02]  /*0420*/  IMAD.WIDE.U32 R4, R5, 0x4, R12.reuse ;  /* 0x0000000405047825 */ /* 0x100fe400078e000c */
[----:B------:R0:W1:Y:S02]  /*0430*/  LDG.E.CONSTANT R10, desc[UR4][R10.64] ;  /* 0x000000040a0a7981 */ /* 0x000064000c1e9900 */
[--C-:B------:R-:W-:Y:S02]  /*0440*/  IMAD.WIDE.U32 R6, R7, 0x4, R12.reuse ;  /* 0x0000000407067825 */ /* 0x100fe400078e000c */
[----:B------:R4:W2:Y:S04]  /*0450*/  LDG.E.CONSTANT R17, desc[UR4][R4.64] ;  /* 0x0000000404117981 */ /* 0x0008a8000c1e9900 */
[----:B------:R5:W3:Y:S01]  /*0460*/  LDG.E.CONSTANT R16, desc[UR4][R6.64] ;  /* 0x0000000406107981 */ /* 0x000ae2000c1e9900 */
[C---:B------:R-:W-:Y:S01]  /*0470*/  IADD3 R25, PT, PT, R2.reuse, 0x1, RZ ;  /* 0x0000000102197810 */ /* 0x040fe20007ffe0ff */
[C---:B------:R-:W-:Y:S01]  /*0480*/  IMAD.WIDE.U32 R8, R2.reuse, 0x4, R12 ;  /* 0x0000000402087825 */ /* 0x040fe200078e000c */
[----:B------:R-:W-:-:S03]  /*0490*/  IADD3 R29, PT, PT, R2, 0x2, RZ ;  /* 0x00000002021d7810 */ /* 0x000fc60007ffe0ff */
[--C-:B------:R-:W-:Y:S01]  /*04a0*/  IMAD.WIDE.U32 R24, R25, 0x4, R12.reuse ;  /* 0x0000000419187825 */ /* 0x100fe200078e000c */
[----:B------:R-:W3:Y:S03]  /*04b0*/  LDG.E.CONSTANT R19, desc[UR4][R8.64] ;  /* 0x0000000408137981 */ /* 0x000ee6000c1e9900 */
[----:B------:R-:W-:Y:S01]  /*04c0*/  IMAD.WIDE.U32 R28, R29, 0x4, R12 ;  /* 0x000000041d1c7825 */ /* 0x000fe200078e000c */
[----:B------:R-:W3:Y:S01]  /*04d0*/  LDG.E.CONSTANT R18, desc[UR4][R24.64] ;  /* 0x0000000418127981 */ /* 0x000ee2000c1e9900 */
[----:B0-----:R-:W-:-:S03]  /*04e0*/  IADD3 R11, PT, PT, R2, 0x3, RZ ;  /* 0x00000003020b7810 */ /* 0x001fc60007ffe0ff */
[----:B------:R-:W3:Y:S01]  /*04f0*/  LDG.E.CONSTANT R15, desc[UR4][R28.64] ;  /* 0x000000041c0f7981 */ /* 0x000ee2000c1e9900 */
[----:B------:R-:W-:Y:S01]  /*0500*/  IADD3 R21, PT, PT, R3, R21, RZ ;  /* 0x0000001503157210 */ /* 0x000fe20007ffe0ff */
[----:B----4-:R-:W-:-:S04]  /*0510*/  IMAD.WIDE.U32 R4, R11, 0x4, R12 ;  /* 0x000000040b047825 */ /* 0x010fc800078e000c */
[C---:B------:R-:W-:Y:S01]  /*0520*/  IMAD.WIDE.U32 R22, R21.reuse, 0x4, R12 ;  /* 0x0000000415167825 */ /* 0x040fe200078e000c */
[----:B------:R0:W4:Y:S01]  /*0530*/  LDG.E.CONSTANT R20, desc[UR4][R4.64] ;  /* 0x0000000404147981 */ /* 0x000122000c1e9900 */
[----:B------:R-:W-:-:S04]  /*0540*/  IADD3 R27, PT, PT, R21, 0x1, RZ ;  /* 0x00000001151b7810 */ /* 0x000fc80007ffe0ff */
[----:B------:R-:W4:Y:S01]  /*0550*/  LDG.E.CONSTANT R22, desc[UR4][R22.64] ;  /* 0x0000000416167981 */ /* 0x000f22000c1e9900 */
[----:B-----5:R-:W-:Y:S01]  /*0560*/  IADD3 R7, PT, PT, R21, 0x2, RZ ;  /* 0x0000000215077810 */ /* 0x020fe20007ffe0ff */
[----:B------:R-:W-:-:S04]  /*0570*/  IMAD.WIDE.U32 R26, R27, 0x4, R12 ;  /* 0x000000041b1a7825 */ /* 0x000fc800078e000c */
[----:B0-----:R-:W-:Y:S02]  /*0580*/  IMAD.WIDE.U32 R4, R7, 0x4, R12 ;  /* 0x0000000407047825 */ /* 0x001fe400078e000c */
[----:B------:R-:W5:Y:S04]  /*0590*/  LDG.E.CONSTANT R26, desc[UR4][R26.64] ;  /* 0x000000041a1a7981 */ /* 0x000f68000c1e9900 */
[----:B------:R0:W5:Y:S01]  /*05a0*/  LDG.E.CONSTANT R25, desc[UR4][R4.64] ;  /* 0x0000000404197981 */ /* 0x000162000c1e9900 */
[----:B------:R-:W-:-:S04]  /*05b0*/  IADD3 R7, PT, PT, -R14, RZ, RZ ;  /* 0x000000ff0e077210 */ /* 0x000fc80007ffe1ff */
[----:B------:R-:W-:-:S05]  /*05c0*/  LEA R7, R7, R0, 0x3 ;  /* 0x0000000007077211 */ /* 0x000fca00078e18ff */
[----:B0-----:R-:W-:-:S05]  /*05d0*/  IMAD.WIDE.U32 R4, R7, 0x4, R12 ;  /* 0x0000000407047825 */ /* 0x001fca00078e000c */
[----:B------:R0:W5:Y:S01]  /*05e0*/  LDG.E.CONSTANT R24, desc[UR4][R4.64] ;  /* 0x0000000404187981 */ /* 0x000162000c1e9900 */
[C---:B------:R-:W-:Y:S02]  /*05f0*/  IADD3 R7, PT, PT, R21.reuse, 0x4, RZ ;  /* 0x0000000415077810 */ /* 0x040fe40007ffe0ff */
[----:B------:R-:W-:-:S03]  /*0600*/  IADD3 R9, PT, PT, R21, 0x5, RZ ;  /* 0x0000000515097810 */ /* 0x000fc60007ffe0ff */
[----:B0-----:R-:W-:Y:S01]  /*0610*/  IMAD.WIDE.U32 R4, R7, 0x4, R12 ;  /* 0x0000000407047825 */ /* 0x001fe200078e000c */
[----:B------:R-:W-:-:S03]  /*0620*/  IADD3 R7, PT, PT, R21, 0x6, RZ ;  /* 0x0000000615077810 */ /* 0x000fc60007ffe0ff */
[--C-:B------:R-:W-:Y:S01]  /*0630*/  IMAD.WIDE.U32 R8, R9, 0x4, R12.reuse ;  /* 0x0000000409087825 */ /* 0x100fe200078e000c */
[----:B------:R-:W-:Y:S01]  /*0640*/  IADD3 R21, PT, PT, R3, R21, RZ ;  /* 0x0000001503157210 */ /* 0x000fe20007ffe0ff */
[----:B------:R-:W5:Y:S02]  /*0650*/  LDG.E.CONSTANT R4, desc[UR4][R4.64] ;  /* 0x0000000404047981 */ /* 0x000f64000c1e9900 */
[----:B------:R-:W-:Y:S01]  /*0660*/  IMAD.WIDE.U32 R6, R7, 0x4, R12 ;  /* 0x0000000407067825 */ /* 0x000fe200078e000c */
[C---:B------:R-:W-:Y:S02]  /*0670*/  IADD3 R23, PT, PT, R21.reuse, 0x1, RZ ;  /* 0x0000000115177810 */ /* 0x040fe40007ffe0ff */
[----:B------:R-:W-:-:S03]  /*0680*/  IADD3 R27, PT, PT, R21, 0x2, RZ ;  /* 0x00000002151b7810 */ /* 0x000fc60007ffe0ff */
[----:B------:R-:W5:Y:S04]  /*0690*/  LDG.E.CONSTANT R6, desc[UR4][R6.64] ;  /* 0x0000000406067981 */ /* 0x000f68000c1e9900 */
[----:B------:R0:W5:Y:S02]  /*06a0*/  LDG.E.CONSTANT R5, desc[UR4][R8.64] ;  /* 0x0000000408057981 */ /* 0x000164000c1e9900 */
[----:B0-----:R-:W-:Y:S01]  /*06b0*/  IMAD.WIDE.U32 R8, R23, 0x4, R12 ;  /* 0x0000000417087825 */ /* 0x001fe200078e000c */
[----:B------:R-:W-:-:S05]  /*06c0*/  IADD3 R23, PT, PT, -R3, R0, RZ ;  /* 0x0000000003177210 */ /* 0x000fca0007ffe1ff */
[----:B------:R-:W5:Y:S01]  /*06d0*/  LDG.E.CONSTANT R8, desc[UR4][R8.64] ;  /* 0x0000000408087981 */ /* 0x000f62000c1e9900 */
[----:B-1----:R-:W-:Y:S01]  /*06e0*/  FFMA R28, R10, UR6, RZ ;  /* 0x000000060a1c7c23 */ /* 0x002fe200080000ff */
[----:B------:R-:W-:Y:S01]  /*06f0*/  IMAD.WIDE.U32 R10, R21, 0x4, R12 ;  /* 0x00000004150a7825 */ /* 0x000fe200078e000c */
[----:B------:R-:W0:Y:S03]  /*0700*/  LDCU.64 UR6, c[0x3][0x120] ;  /* 0x00c02400ff0677ac */ /* 0x000e260008000a00 */
[----:B--2---:R-:W-:Y:S01]  /*0710*/  FFMA R17, R17, UR8, R28 ;  /* 0x0000000811117c23 */ /* 0x004fe2000800001c */
[----:B------:R1:W2:Y:S03]  /*0720*/  LDG.E.CONSTANT R7, desc[UR4][R10.64] ;  /* 0x000000040a077981 */ /* 0x0002a6000c1e9900 */
[----:B---3--:R-:W-:Y:S01]  /*0730*/  FFMA R28, R16, UR9, R17 ;  /* 0x00000009101c7c23 */ /* 0x008fe20008000011 */
[--C-:B------:R-:W-:Y:S01]  /*0740*/  IMAD.WIDE.U32 R16, R27, 0x4, R12.reuse ;  /* 0x000000041b107825 */ /* 0x100fe200078e000c */
[----:B------:R-:W-:Y:S01]  /*0750*/  IADD3 R27, PT, PT, R21, 0x4, RZ ;  /* 0x00000004151b7810 */ /* 0x000fe20007ffe0ff */
[----:B------:R-:W3:Y:S03]  /*0760*/  LDCU.128 UR8, c[0x3][0x80] ;  /* 0x00c01000ff0877ac */ /* 0x000ee60008000c00 */
[----:B------:R0:W2:Y:S01]  /*0770*/  LDG.E.CONSTANT R9, desc[UR4][R16.64] ;  /* 0x0000000410097981 */ /* 0x0000a2000c1e9900 */
[----:B-1----:R-:W-:-:S04]  /*0780*/  IMAD.WIDE.U32 R10, R23, 0x4, R12 ;  /* 0x00000004170a7825 */ /* 0x002fc800078e000c */
[----:B------:R-:W-:Y:S01]  /*0790*/  FFMA R19, R19, UR12, R28 ;  /* 0x0000000c13137c23 */ /* 0x000fe2000800001c */
[----:B------:R-:W-:Y:S01]  /*07a0*/  IADD3 R23, PT, PT, R21, 0x5, RZ ;  /* 0x0000000515177810 */ /* 0x000fe20007ffe0ff */
[----:B------:R-:W2:Y:S01]  /*07b0*/  LDG.E.CONSTANT R10, desc[UR4][R10.64] ;  /* 0x000000040a0a7981 */ /* 0x000ea2000c1e9900 */
[----:B0-----:R-:W-:-:S04]  /*07c0*/  IMAD.WIDE.U32 R16, R27, 0x4, R12 ;  /* 0x000000041b107825 */ /* 0x001fc800078e000c */
[----:B------:R-:W-:Y:S01]  /*07d0*/  FFMA R28, R18, UR13, R19 ;  /* 0x0000000d121c7c23 */ /* 0x000fe20008000013 */
[----:B------:R-:W-:Y:S01]  /*07e0*/  IADD3 R27, PT, PT, R21, 0x6, RZ ;  /* 0x00000006151b7810 */ /* 0x000fe20007ffe0ff */
[----:B------:R-:W-:Y:S01]  /*07f0*/  IMAD.WIDE.U32 R18, R23, 0x4, R12 ;  /* 0x0000000417127825 */ /* 0x000fe200078e000c */
[----:B------:R0:W2:Y:S03]  /*0800*/  LDG.E.CONSTANT R11, desc[UR4][R16.64] ;  /* 0x00000004100b7981 */ /* 0x0000a6000c1e9900 */
[----:B------:R-:W-:Y:S02]  /*0810*/  FFMA R23, R15, UR14, R28 ;  /* 0x0000000e0f177c23 */ /* 0x000fe4000800001c */
[----:B------:R1:W2:Y:S01]  /*0820*/  LDG.E.CONSTANT R15, desc[UR4][R18.64] ;  /* 0x00000004120f7981 */ /* 0x0002a2000c1e9900 */
[----:B0-----:R-:W-:Y:S01]  /*0830*/  IMAD.WIDE.U32 R16, R27, 0x4, R12 ;  /* 0x000000041b107825 */ /* 0x001fe200078e000c */
[----:B-1----:R-:W-:-:S04]  /*0840*/  IADD3 R18, PT, PT, R3, R21, RZ ;  /* 0x0000001503127210 */ /* 0x002fc80007ffe0ff */
[----:B------:R0:W2:Y:S01]  /*0850*/  LDG.E.CONSTANT R19, desc[UR4][R16.64] ;  /* 0x0000000410137981 */ /* 0x0000a2000c1e9900 */
[----:B----4-:R-:W-:Y:S01]  /*0860*/  FFMA R23, R20, UR15, R23 ;  /* 0x0000000f14177c23 */ /* 0x010fe20008000017 */
[----:B------:R-:W1:Y:S01]  /*0870*/  LDCU.128 UR12, c[0x3][0xa0] ;  /* 0x00c01400ff0c77ac */ /* 0x000e620008000c00 */
[C---:B------:R-:W-:Y:S01]  /*0880*/  IADD3 R29, PT, PT, R18.reuse, 0x1, RZ ;  /* 0x00000001121d7810 */ /* 0x040fe20007ffe0ff */
[----:B------:R-:W-:-:S04]  /*0890*/  IMAD.WIDE.U32 R20, R18, 0x4, R12 ;  /* 0x0000000412147825 */ /* 0x000fc800078e000c */
[----:B---3--:R-:W-:Y:S01]  /*08a0*/  FFMA R27, R22, UR8, R23 ;  /* 0x00000008161b7c23 */ /* 0x008fe20008000017 */
[----:B------:R-:W-:Y:S01]  /*08b0*/  IADD3 R23, PT, PT, R18, 0x2, RZ ;  /* 0x0000000212177810 */ /* 0x000fe20007ffe0ff */
[----:B------:R-:W3:Y:S01]  /*08c0*/  LDG.E.CONSTANT R20, desc[UR4][R20.64] ;  /* 0x0000000414147981 */ /* 0x000ee2000c1e9900 */
[----:B0-----:R-:W-:-:S04]  /*08d0*/  IMAD.WIDE.U32 R16, R29, 0x4, R12 ;  /* 0x000000041d107825 */ /* 0x001fc800078e000c */
[----:B------:R-:W-:-:S04]  /*08e0*/  IMAD.WIDE.U32 R22, R23, 0x4, R12 ;  /* 0x0000000417167825 */ /* 0x000fc800078e000c */
[----:B-----5:R-:W-:Y:S01]  /*08f0*/  FFMA R26, R26, UR9, R27 ;  /* 0x000000091a1a7c23 */ /* 0x020fe2000800001b */
[----:B------:R0:W4:Y:S01]  /*0900*/  LDG.E.CONSTANT R21, desc[UR4][R16.64] ;  /* 0x0000000410157981 */ /* 0x000122000c1e9900 */
[----:B------:R-:W-:-:S03]  /*0910*/  IADD3 R27, PT, PT, R18, 0x4, RZ ;  /* 0x00000004121b7810 */ /* 0x000fc60007ffe0ff */
[----:B------:R5:W4:Y:S01]  /*0920*/  LDG.E.CONSTANT R22, desc[UR4][R22.64] ;  /* 0x0000000416167981 */ /* 0x000b22000c1e9900 */
[----:B0-----:R-:W-:-:S04]  /*0930*/  IMAD.WIDE.U32 R16, R0, 0x4, R12 ;  /* 0x0000000400107825 */ /* 0x001fc800078e000c */
[----:B-----5:R-:W-:Y:S02]  /*0940*/  FFMA R23, R25, UR10, R26 ;  /* 0x0000000a19177c23 */ /* 0x020fe4000800001a */
[----:B------:R0:W5:Y:S01]  /*0950*/  LDG.E.CONSTANT R25, desc[UR4][R16.64] ;  /* 0x0000000410197981 */ /* 0x000162000c1e9900 */
[C---:B------:R-:W-:Y:S01]  /*0960*/  IADD3 R29, PT, PT, R18.reuse, 0x6, RZ ;  /* 0x00000006121d7810 */ /* 0x040fe20007ffe0ff */
[----:B0-----:R-:W-:Y:S01]  /*0970*/  IMAD.WIDE.U32 R16, R27, 0x4, R12 ;  /* 0x000000041b107825 */ /* 0x001fe200078e000c */
[----:B------:R-:W-:-:S04]  /*0980*/  IADD3 R27, PT, PT, R18, 0x5, RZ ;  /* 0x00000005121b7810 */ /* 0x000fc80007ffe0ff */
[----:B------:R0:W5:Y:S02]  /*0990*/  LDG.E.CONSTANT R26, desc[UR4][R16.64] ;  /* 0x00000004101a7981 */ /* 0x000164000c1e9900 */
[----:B0-----:R-:W-:-:S05]  /*09a0*/  IMAD.WIDE.U32 R16, R27, 0x4, R12 ;  /* 0x000000041b107825 */ /* 0x001fca00078e000c */
[----:B------:R0:W5:Y:S02]  /*09b0*/  LDG.E.CONSTANT R27, desc[UR4][R16.64] ;  /* 0x00000004101b7981 */ /* 0x000164000c1e9900 */
[----:B0-----:R-:W-:-:S06]  /*09c0*/  IMAD.WIDE.U32 R16, R29, 0x4, R12 ;  /* 0x000000041d107825 */ /* 0x001fcc00078e000c */
[----:B------:R0:W5:Y:S01]  /*09d0*/  LDG.E.CONSTANT R16, desc[UR4][R16.64] ;  /* 0x0000000410107981 */ /* 0x000162000c1e9900 */
[----:B------:R-:W-:Y:S01]  /*09e0*/  FFMA R23, R24, UR11, R23 ;  /* 0x0000000b18177c23 */ /* 0x000fe20008000017 */
[----:B------:R-:W1:Y:S03]  /*09f0*/  LDCU.128 UR8, c[0x3][0x90] ;  /* 0x00c01200ff0877ac */ /* 0x000e660008000c00 */
[----:B-1----:R-:W-:-:S04]  /*0a00*/  FFMA R4, R4, UR8, R23 ;  /* 0x0000000804047c23 */ /* 0x002fc80008000017 */
[----:B------:R-:W-:-:S04]  /*0a10*/  FFMA R5, R5, UR9, R4 ;  /* 0x0000000905057c23 */ /* 0x000fc80008000004 */
[----:B------:R-:W-:Y:S01]  /*0a20*/  FFMA R6, R6, UR10, R5 ;  /* 0x0000000a06067c23 */ /* 0x000fe20008000005 */
[----:B0-----:R-:W-:-:S05]  /*0a30*/  LEA R17, R14, R2, 0x4 ;  /* 0x000000020e117211 */ /* 0x001fca00078e20ff */
[----:B------:R-:W-:-:S06]  /*0a40*/  IMAD.WIDE.U32 R4, R17, 0x4, R12 ;  /* 0x0000000411047825 */ /* 0x000fcc00078e000c */
[----:B------:R-:W5:Y:S01]  /*0a50*/  LDG.E.CONSTANT R4, desc[UR4][R4.64] ;  /* 0x0000000404047981 */ /* 0x000f62000c1e9900 */
[----:B------:R-:W-:Y:S01]  /*0a60*/  LEA R14, R14, R17, 0x3 ;  /* 0x000000110e0e7211 */ /* 0x000fe200078e18ff */
[----:B--2---:R-:W-:Y:S01]  /*0a70*/  FFMA R7, R7, UR11, R6 ;  /* 0x0000000b07077c23 */ /* 0x004fe20008000006 */
[----:B------:R-:W0:Y:S03]  /*0a80*/  LDCU.128 UR8, c[0x3][0xb0] ;  /* 0x00c01600ff0877ac */ /* 0x000e260008000c00 */
[----:B------:R-:W-:Y:S01]  /*0a90*/  FFMA R8, R8, UR12, R7 ;  /* 0x0000000c08087c23 */ /* 0x000fe20008000007 */
[----:B------:R-:W-:-:S03]  /*0aa0*/  IADD3 R7, PT, PT, R3, R18, RZ ;  /* 0x0000001203077210 */ /* 0x000fc60007ffe0ff */
[----:B------:R-:W-:Y:S01]  /*0ab0*/  FFMA R9, R9, UR13, R8 ;  /* 0x0000000d09097c23 */ /* 0x000fe20008000008 */
[C---:B------:R-:W-:Y:S01]  /*0ac0*/  IADD3 R23, PT, PT, R7.reuse, 0x1, RZ ;  /* 0x0000000107177810 */ /* 0x040fe20007ffe0ff */
[----:B------:R-:W-:-:S05]  /*0ad0*/  IMAD.WIDE.U32 R28, R7, 0x4, R12 ;  /* 0x00000004071c7825 */ /* 0x000fca00078e000c */
[----:B------:R-:W2:Y:S01]  /*0ae0*/  LDG.E.CONSTANT R2, desc[UR4][R28.64] ;  /* 0x000000041c027981 */ /* 0x000ea2000c1e9900 */
[----:B------:R-:W-:Y:S01]  /*0af0*/  FFMA R10, R10, UR14, R9 ;  /* 0x0000000e0a0a7c23 */ /* 0x000fe20008000009 */
[----:B------:R-:W-:Y:S01]  /*0b00*/  IMAD.WIDE.U32 R8, R23, 0x4, R12 ;  /* 0x0000000417087825 */ /* 0x000fe200078e000c */
[----:B------:R-:W-:-:S04]  /*0b10*/  IADD3 R23, PT, PT, R7, 0x2, RZ ;  /* 0x0000000207177810 */ /* 0x000fc80007ffe0ff */
[----:B------:R1:W2:Y:S01]  /*0b20*/  LDG.E.CONSTANT R5, desc[UR4][R8.64] ;  /* 0x0000000408057981 */ /* 0x0002a2000c1e9900 */
[----:B------:R-:W-:Y:S01]  /*0b30*/  FFMA R10, R11, UR15, R10 ;  /* 0x0000000f0b0a7c23 */ /* 0x000fe2000800000a */
[----:B------:R-:W-:Y:S01]  /*0b40*/  IADD3 R11, PT, PT, R7, 0x4, RZ ;  /* 0x00000004070b7810 */ /* 0x000fe20007ffe0ff */
[----:B------:R-:W4:Y:S01]  /*0b50*/  LDCU.128 UR12, c[0x3][0xc0] ;  /* 0x00c01800ff0c77ac */ /* 0x000f220008000c00 */
[----:B-1----:R-:W-:-:S04]  /*0b60*/  IMAD.WIDE.U32 R8, R23, 0x4, R12 ;  /* 0x0000000417087825 */ /* 0x002fc800078e000c */
[----:B0-----:R-:W-:Y:S01]  /*0b70*/  FFMA R10, R15, UR8, R10 ;  /* 0x000000080f0a7c23 */ /* 0x001fe2000800000a */
[----:B------:R-:W-:Y:S01]  /*0b80*/  IADD3 R18, PT, PT, R7, 0x5, RZ ;  /* 0x0000000507127810 */ /* 0x000fe20007ffe0ff */
[----:B------:R0:W2:Y:S01]  /*0b90*/  LDG.E.CONSTANT R6, desc[UR4][R8.64] ;  /* 0x0000000408067981 */ /* 0x0000a2000c1e9900 */
[----:B------:R-:W-:Y:S01]  /*0ba0*/  IMAD.WIDE.U32 R28, R11, 0x4, R12 ;  /* 0x000000040b1c7825 */ /* 0x000fe200078e000c */
[----:B------:R-:W-:-:S03]  /*0bb0*/  IADD3 R15, PT, PT, R7, 0x6, RZ ;  /* 0x00000006070f7810 */ /* 0x000fc60007ffe0ff */
[----:B------:R-:W-:Y:S01]  /*0bc0*/  FFMA R23, R19, UR9, R10 ;  /* 0x0000000913177c23 */ /* 0x000fe2000800000a */
[--C-:B------:R-:W-:Y:S01]  /*0bd0*/  IMAD.WIDE.U32 R10, R18, 0x4, R12.reuse ;  /* 0x00000004120a7825 */ /* 0x100fe200078e000c */
[----:B------:R1:W2:Y:S01]  /*0be0*/  LDG.E.CONSTANT R19, desc[UR4][R28.64] ;  /* 0x000000041c137981 */ /* 0x0002a2000c1e9900 */
[----:B------:R-:W-:Y:S02]  /*0bf0*/  IADD3 R7, PT, PT, R3, R7, RZ ;  /* 0x0000000703077210 */ /* 0x000fe40007ffe0ff */
[----:B0-----:R-:W-:Y:S01]  /*0c00*/  IMAD.WIDE.U32 R8, R15, 0x4, R12 ;  /* 0x000000040f087825 */ /* 0x001fe200078e000c */
[----:B------:R0:W2:Y:S01]  /*0c10*/  LDG.E.CONSTANT R18, desc[UR4][R10.64] ;  /* 0x000000040a127981 */ /* 0x0000a2000c1e9900 */
[----:B------:R-:W-:-:S03]  /*0c20*/  IADD3 R24, PT, PT, R7, 0x1, RZ ;  /* 0x0000000107187810 */ /* 0x000fc60007ffe0ff */
[----:B------:R4:W2:Y:S01]  /*0c30*/  LDG.E.CONSTANT R15, desc[UR4][R8.64] ;  /* 0x00000004080f7981 */ /* 0x0008a2000c1e9900 */
[----:B---3--:R-:W-:Y:S01]  /*0c40*/  FFMA R20, R20, UR10, R23 ;  /* 0x0000000a14147c23 */ /* 0x008fe20008000017 */
[----:B-1----:R-:W-:Y:S02]  /*0c50*/  IADD3 R29, PT, PT, R7, 0x2, RZ ;  /* 0x00000002071d7810 */ /* 0x002fe40007ffe0ff */
[----:B------:R-:W-:Y:S01]  /*0c60*/  IADD3 R23, PT, PT, R3, R17, RZ ;  /* 0x0000001103177210 */ /* 0x000fe20007ffe0ff */
[----:B0-----:R-:W-:-:S04]  /*0c70*/  IMAD.WIDE.U32 R10, R24, 0x4, R12 ;  /* 0x00000004180a7825 */ /* 0x001fc800078e000c */
[----:B----4-:R-:W-:-:S04]  /*0c80*/  IMAD.WIDE.U32 R8, R7, 0x4, R12 ;  /* 0x0000000407087825 */ /* 0x010fc800078e000c */
[----:B------:R-:W-:Y:S01]  /*0c90*/  FFMA R21, R21, UR11, R20 ;  /* 0x0000000b15157c23 */ /* 0x000fe20008000014 */
[----:B------:R-:W-:Y:S01]  /*0ca0*/  IADD3 R24, PT, PT, R7, 0x5, RZ ;  /* 0x0000000507187810 */ /* 0x000fe20007ffe0ff */
[----:B------:R0:W3:Y:S01]  /*0cb0*/  LDG.E.CONSTANT R20, desc[UR4][R10.64] ;  /* 0x000000040a147981 */ /* 0x0000e2000c1e9900 */
[----:B------:R-:W1:Y:S03]  /*0cc0*/  LDCU.128 UR8, c[0x3][0xd0] ;  /* 0x00c01a00ff0877ac */ /* 0x000e660008000c00 */
[----:B------:R4:W3:Y:S01]  /*0cd0*/  LDG.E.CONSTANT R17, desc[UR4][R8.64] ;  /* 0x0000000408117981 */ /* 0x0008e2000c1e9900 */
[----:B------:R-:W-:Y:S01]  /*0ce0*/  FFMA R22, R22, UR12, R21 ;  /* 0x0000000c16167c23 */ /* 0x000fe20008000015 */
[----:B0-----:R-:W-:Y:S01]  /*0cf0*/  IMAD.WIDE.U32 R10, R29, 0x4, R12 ;  /* 0x000000041d0a7825 */ /* 0x001fe200078e000c */
[----:B------:R-:W-:-:S03]  /*0d00*/  IADD3 R29, PT, PT, R7, 0x4, RZ ;  /* 0x00000004071d7810 */ /* 0x000fc60007ffe0ff */
[----:B----4-:R-:W-:Y:S01]  /*0d10*/  IMAD.WIDE.U32 R8, R23, 0x4, R12 ;  /* 0x0000000417087825 */ /* 0x010fe200078e000c */
[----:B------:R0:W4:Y:S03]  /*0d20*/  LDG.E.CONSTANT R21, desc[UR4][R10.64] ;  /* 0x000000040a157981 */ /* 0x000126000c1e9900 */
[----:B-----5:R-:W-:Y:S01]  /*0d30*/  FFMA R25, R25, UR13, R22 ;  /* 0x0000000d19197c23 */ /* 0x020fe20008000016 */
[----:B------:R5:W4:Y:S01]  /*0d40*/  LDG.E.CONSTANT R23, desc[UR4][R8.64] ;  /* 0x0000000408177981 */ /* 0x000b22000c1e9900 */
[----:B------:R-:W-:Y:S01]  /*0d50*/  IADD3 R3, PT, PT, R3, R7, RZ ;  /* 0x0000000703037210 */ /* 0x000fe20007ffe0ff */
[----:B0-----:R-:W-:-:S04]  /*0d60*/  IMAD.WIDE.U32 R10, R24, 0x4, R12 ;  /* 0x00000004180a7825 */ /* 0x001fc800078e000c */
[----:B-----5:R-:W-:Y:S01]  /*0d70*/  IMAD.WIDE.U32 R8, R29, 0x4, R12 ;  /* 0x000000041d087825 */ /* 0x020fe200078e000c */
[----:B------:R-:W-:-:S03]  /*0d80*/  IADD3 R29, PT, PT, R7, 0x6, RZ ;  /* 0x00000006071d7810 */ /* 0x000fc60007ffe0ff */
[----:B------:R-:W-:Y:S01]  /*0d90*/  FFMA R26, R26, UR14, R25 ;  /* 0x0000000e1a1a7c23 */ /* 0x000fe20008000019 */
[----:B------:R-:W5:Y:S04]  /*0da0*/  LDG.E.CONSTANT R22, desc[UR4][R10.64] ;  /* 0x000000040a167981 */ /* 0x000f68000c1e9900 */
[----:B------:R0:W5:Y:S01]  /*0db0*/  LDG.E.CONSTANT R7, desc[UR4][R8.64] ;  /* 0x0000000408077981 */ /* 0x000162000c1e9900 */
[----:B------:R-:W-:-:S04]  /*0dc0*/  IMAD.WIDE.U32 R24, R3, 0x4, R12 ;  /* 0x0000000403187825 */ /* 0x000fc800078e000c */
[----:B------:R-:W-:Y:S02]  /*0dd0*/  FFMA R27, R27, UR15, R26 ;  /* 0x0000000f1b1b7c23 */ /* 0x000fe4000800001a */
[----:B------:R-:W5:Y:S01]  /*0de0*/  LDG.E.CONSTANT R24, desc[UR4][R24.64] ;  /* 0x0000000418187981 */ /* 0x000f62000c1e9900 */
[----:B------:R-:W2:Y:S01]  /*0df0*/  LDCU.128 UR12, c[0x3][0xe0] ;  /* 0x00c01c00ff0c77ac */ /* 0x000ea20008000c00 */
[----:B0-----:R-:W-:Y:S01]  /*0e00*/  IMAD.WIDE.U32 R8, R29, 0x4, R12 ;  /* 0x000000041d087825 */ /* 0x001fe200078e000c */
[----:B------:R-:W-:-:S04]  /*0e10*/  IADD3 R29, PT, PT, R3, 0x1, RZ ;  /* 0x00000001031d7810 */ /* 0x000fc80007ffe0ff */
[----:B------:R0:W5:Y:S02]  /*0e20*/  LDG.E.CONSTANT R26, desc[UR4][R8.64] ;  /* 0x00000004081a7981 */ /* 0x000164000c1e9900 */
[----:B0-----:R-:W-:Y:S01]  /*0e30*/  IMAD.WIDE.U32 R8, R29, 0x4, R12 ;  /* 0x000000041d087825 */ /* 0x001fe200078e000c */
[----:B------:R-:W-:-:S03]  /*0e40*/  IADD3 R29, PT, PT, R3, 0x2, RZ ;  /* 0x00000002031d7810 */ /* 0x000fc60007ffe0ff */
[----:B-1----:R-:W-:Y:S01]  /*0e50*/  FFMA R16, R16, UR8, R27 ;  /* 0x0000000810107c23 */ /* 0x002fe2000800001b */
[----:B------:R-:W-:Y:S01]  /*0e60*/  IADD3 R27, PT, PT, R3, 0x4, RZ ;  /* 0x00000004031b7810 */ /* 0x000fe20007ffe0ff */
[----:B------:R0:W5:Y:S01]  /*0e70*/  LDG.E.CONSTANT R25, desc[UR4][R8.64] ;  /* 0x0000000408197981 */ /* 0x000162000c1e9900 */
[----:B------:R-:W-:Y:S01]  /*0e80*/  IMAD.WIDE.U32 R10, R29, 0x4, R12 ;  /* 0x000000041d0a7825 */ /* 0x000fe200078e000c */
[----:B------:R-:W-:-:S05]  /*0e90*/  IADD3 R29, PT, PT, R3, 0x5, RZ ;  /* 0x00000005031d7810 */ /* 0x000fca0007ffe0ff */
[----:B------:R-:W5:Y:S01]  /*0ea0*/  LDG.E.CONSTANT R10, desc[UR4][R10.64] ;  /* 0x000000040a0a7981 */ /* 0x000f62000c1e9900 */
[----:B0-----:R-:W-:-:S05]  /*0eb0*/  IMAD.WIDE.U32 R8, R14, 0x4, R12 ;  /* 0x000000040e087825 */ /* 0x001fca00078e000c */
[----:B------:R0:W5:Y:S01]  /*0ec0*/  LDG.E.CONSTANT R14, desc[UR4][R8.64] ;  /* 0x00000004080e7981 */ /* 0x000162000c1e9900 */
[----:B------:R-:W-:Y:S01]  /*0ed0*/  IADD3 R3, PT, PT, R3, 0x6, RZ ;  /* 0x0000000603037810 */ /* 0x000fe20007ffe0ff */
[----:B0-----:R-:W-:-:S05]  /*0ee0*/  IMAD.WIDE.U32 R8, R27, 0x4, R12 ;  /* 0x000000041b087825 */ /* 0x001fca00078e000c */
[----:B------:R0:W5:Y:S02]  /*0ef0*/  LDG.E.CONSTANT R27, desc[UR4][R8.64] ;  /* 0x00000004081b7981 */ /* 0x000164000c1e9900 */
[----:B0-----:R-:W-:-:S04]  /*0f00*/  IMAD.WIDE.U32 R8, R29, 0x4, R12 ;  /* 0x000000041d087825 */ /* 0x001fc800078e000c */
[----:B------:R-:W-:Y:S02]  /*0f10*/  IMAD.WIDE.U32 R12, R3, 0x4, R12 ;  /* 0x00000004030c7825 */ /* 0x000fe400078e000c */
[----:B------:R-:W5:Y:S04]  /*0f20*/  LDG.E.CONSTANT R3, desc[UR4][R8.64] ;  /* 0x0000000408037981 */ /* 0x000f68000c1e9900 */
[----:B------:R-:W5:Y:S01]  /*0f30*/  LDG.E.CONSTANT R12, desc[UR4][R12.64] ;  /* 0x000000040c0c7981 */ /* 0x000f62000c1e9900 */
[----:B--2---:R-:W-:-:S04]  /*0f40*/  FFMA R2, R2, UR9, R16 ;  /* 0x0000000902027c23 */ /* 0x004fc80008000010 */
[----:B------:R-:W-:-:S04]  /*0f50*/  FFMA R5, R5, UR10, R2 ;  /* 0x0000000a05057c23 */ /* 0x000fc80008000002 */
[----:B------:R-:W-:Y:S01]  /*0f60*/  FFMA R5, R6, UR11, R5 ;  /* 0x0000000b06057c23 */ /* 0x000fe20008000005 */
[----:B------:R-:W3:Y:S03]  /*0f70*/  LDCU.128 UR8, c[0x3][0xf0] ;  /* 0x00c01e00ff0877ac */ /* 0x000ee60008000c00 */
[----:B------:R-:W-:-:S04]  /*0f80*/  FFMA R4, R4, UR12, R5 ;  /* 0x0000000c04047c23 */ /* 0x000fc80008000005 */
[----:B------:R-:W-:Y:S02]  /*0f90*/  FFMA R19, R19, UR13, R4 ;  /* 0x0000000d13137c23 */ /* 0x000fe40008000004 */
[----:B------:R-:W0:Y:S02]  /*0fa0*/  LDC.64 R4, c[0x0][0x388] ;  /* 0x0000e200ff047b82 */ /* 0x000e240000000a00 */
[----:B------:R-:W-:-:S04]  /*0fb0*/  FFMA R18, R18, UR14, R19 ;  /* 0x0000000e12127c23 */ /* 0x000fc80008000013 */
[----:B------:R-:W-:Y:S01]  /*0fc0*/  FFMA R18, R15, UR15, R18 ;  /* 0x0000000f0f127c23 */ /* 0x000fe20008000012 */
[----:B------:R-:W5:Y:S03]  /*0fd0*/  LDCU.128 UR12, c[0x3][0x100] ;  /* 0x00c02000ff0c77ac */ /* 0x000f660008000c00 */
[----:B---3--:R-:W-:-:S04]  /*0fe0*/  FFMA R17, R17, UR8, R18 ;  /* 0x0000000811117c23 */ /* 0x008fc80008000012 */
[----:B------:R-:W-:-:S04]  /*0ff0*/  FFMA R20, R20, UR9, R17 ;  /* 0x0000000914147c23 */ /* 0x000fc80008000011 */
[----:B----4-:R-:W-:-:S04]  /*1000*/  FFMA R20, R21, UR10, R20 ;  /* 0x0000000a15147c23 */ /* 0x010fc80008000014 */
[----:B------:R-:W-:Y:S01]  /*1010*/  FFMA R20, R23, UR11, R20 ;  /* 0x0000000b17147c23 */ /* 0x000fe20008000014 */
[----:B------:R-:W1:Y:S03]  /*1020*/  LDCU.128 UR8, c[0x3][0x110] ;  /* 0x00c02200ff0877ac */ /* 0x000e660008000c00 */
[----:B-----5:R-:W-:-:S04]  /*1030*/  FFMA R7, R7, UR12, R20 ;  /* 0x0000000c07077c23 */ /* 0x020fc80008000014 */
[----:B------:R-:W-:-:S04]  /*1040*/  FFMA R7, R22, UR13, R7 ;  /* 0x0000000d16077c23 */ /* 0x000fc80008000007 */
[----:B------:R-:W-:-:S04]  /*1050*/  FFMA R7, R26, UR14, R7 ;  /* 0x0000000e1a077c23 */ /* 0x000fc80008000007 */
[----:B------:R-:W-:-:S04]  /*1060*/  FFMA R24, R24, UR15, R7 ;  /* 0x0000000f18187c23 */ /* 0x000fc80008000007 */
[----:B-1----:R-:W-:-:S04]  /*1070*/  FFMA R25, R25, UR8, R24 ;  /* 0x0000000819197c23 */ /* 0x002fc80008000018 */
[----:B------:R-:W-:-:S04]  /*1080*/  FFMA R25, R10, UR9, R25 ;  /* 0x000000090a197c23 */ /* 0x000fc80008000019 */
[----:B------:R-:W-:Y:S01]  /*1090*/  FFMA R14, R14, UR10, R25 ;  /* 0x0000000a0e0e7c23 */ /* 0x000fe20008000019 */
[----:B0-----:R-:W-:-:S04]  /*10a0*/  IMAD.WIDE.U32 R4, R0, 0x4, R4 ;  /* 0x0000000400047825 */ /* 0x001fc800078e0004 */
[----:B------:R-:W-:-:S04]  /*10b0*/  FFMA R14, R27, UR11, R14 ;  /* 0x0000000b1b0e7c23 */ /* 0x000fc8000800000e */
[----:B------:R-:W-:-:S04]  /*10c0*/  FFMA R3, R3, UR6, R14 ;  /* 0x0000000603037c23 */ /* 0x000fc8000800000e */
[----:B------:R-:W-:-:S05]  /*10d0*/  FFMA R3, R12, UR7, R3 ;  /* 0x000000070c037c23 */ /* 0x000fca0008000003 */
[----:B------:R-:W-:Y:S01]  /*10e0*/  STG.E desc[UR4][R4.64], R3 ;  /* 0x0000000304007986 */ /* 0x000fe2000c101904 */
[----:B------:R-:W-:Y:S05]  /*10f0*/  EXIT ;  /* 0x000000000000794d */ /* 0x000fea0003800000 */
.L_x_0:
[----:B------:R-:W0:Y:S08]  /*1100*/  LDC.64 R2, c[0x0][0x380] ;  /* 0x0000e000ff027b82 */ /* 0x000e300000000a00 */
[----:B------:R-:W1:Y:S01]  /*1110*/  LDC.64 R4, c[0x0][0x388] ;  /* 0x0000e200ff047b82 */ /* 0x000e620000000a00 */
[----:B0-----:R-:W-:-:S06]  /*1120*/  IMAD.WIDE.U32 R2, R0, 0x4, R2 ;  /* 0x0000000400027825 */ /* 0x001fcc00078e0002 */
[----:B------:R-:W2:Y:S01]  /*1130*/  LDG.E.CONSTANT R3, desc[UR4][R2.64] ;  /* 0x0000000402037981 */ /* 0x000ea2000c1e9900 */
[----:B-1----:R-:W-:-:S05]  /*1140*/  IMAD.WIDE.U32 R4, R0, 0x4, R4 ;  /* 0x0000000400047825 */ /* 0x002fca00078e0004 */
[----:B--2---:R-:W-:Y:S01]  /*1150*/  STG.E desc[UR4][R4.64], R3 ;  /* 0x0000000304007986 */ /* 0x004fe2000c101904 */
[----:B------:R-:W-:Y:S05]  /*1160*/  EXIT ;  /* 0x000000000000794d */ /* 0x000fea0003800000 */
.L_x_1:
[----:B------:R-:W-:-:S00]  /*1170*/  BRA `(.L_x_1) ;  /* 0xfffffffc00fc7947 */ /* 0x000fc0000383ffff */
[----:B------:R-:W-:-:S00]  /*1180*/  NOP ;  /* 0x0000000000007918 */ /* 0x000fc00000000000 */
[----:B------:R-:W-:-:S00]  /*1190*/  NOP ;  /* 0x0000000000007918 */ /* 0x000fc00000000000 */
[----:B------:R-:W-:-:S00]  /*11a0*/  NOP ;  /* 0x0000000000007918 */ /* 0x000fc00000000000 */
[----:B------:R-:W-:-:S00]  /*11b0*/  NOP ;  /* 0x0000000000007918 */ /* 0x000fc00000000000 */
[----:B------:R-:W-:-:S00]  /*11c0*/  NOP ;  /* 0x0000000000007918 */ /* 0x000fc00000000000 */
[----:B------:R-:W-:-:S00]  /*11d0*/  NOP ;  /* 0x0000000000007918 */ /* 0x000fc00000000000 */
[----:B------:R-:W-:-:S00]  /*11e0*/  NOP ;  /* 0x0000000000007918 */ /* 0x000fc00000000000 */
[----:B------:R-:W-:-:S00]  /*11f0*/  NOP ;  /* 0x0000000000007918 */ /* 0x000fc00000000000 */
.L_x_4:


//--------------------- .text._Z15gauss5x5_kernelPKfPfii --------------------------
	.section	.text._Z15gauss5x5_kernelPKfPfii,"ax",@progbits
	.align	128
        .global         _Z15gauss5x5_kernelPKfPfii
        .type           _Z15gauss5x5_kernelPKfPfii,@function
        .size           _Z15gauss5x5_kernelPKfPfii,(.L_x_5 - _Z15gauss5x5_kernelPKfPfii)
        .other          _Z15gauss5x5_kernelPKfPfii,@"STO_CUDA_ENTRY STV_DEFAULT"
_Z15gauss5x5_kernelPKfPfii:
.text._Z15gauss5x5_kernelPKfPfii:
[----:B------:R-:W-:Y:S01]  /*0000*/  LDC R1, c[0x0][0x37c] ;  /* 0x0000df00ff017b82 */ /* 0x000fe20000000800 */
[----:B------:R-:W0:Y:S07]  /*0010*/  S2R R3, SR_TID.X ;  /* 0x0000000000037919 */ /* 0x000e2e0000002100 */
[----:B------:R-:W0:Y:S01]  /*0020*/  S2UR UR6, SR_CTAID.X ;  /* 0x00000000000679c3 */ /* 0x000e220000002500 */
[----:B------:R-:W1:Y:S07]  /*0030*/  LDCU.64 UR8, c[0x0][0x390] ;  /* 0x00007200ff0877ac */ /* 0x000e6e0008000a00 */
[----:B------:R-:W0:Y:S01]  /*0040*/  LDC R0, c[0x0][0x360] ;  /* 0x0000d800ff007b82 */ /* 0x000e220000000800 */
[----:B-1----:R-:W-:-:S04]  /*0050*/  UIMAD UR4, UR8, 0x3, URZ ;  /* 0x00000003080478a4 */ /* 0x002fc8000f8e02ff */
[----:B------:R-:W-:Y:S01]  /*0060*/  UIMAD UR5, UR4, UR9, URZ ;  /* 0x00000009040572a4 */ /* 0x000fe2000f8e02ff */
[----:B0-----:R-:W-:-:S05]  /*0070*/  IMAD R0, R0, UR6, R3 ;  /* 0x0000000600007c24 */ /* 0x001fca000f8e0203 */
[----:B------:R-:W-:-:S13]  /*0080*/  ISETP.GE.U32.AND P0, PT, R0, UR5, PT ;  /* 0x0000000500007c0c */ /* 0x000fda000bf06070 */
[----:B------:R-:W-:Y:S05]  /*0090*/  @P0 EXIT ;  /* 0x000000000000094d */ /* 0x000fea0003800000 */
[----:B------:R-:W0:Y:S01]  /*00a0*/  I2F.U32.RP R4, UR4 ;  /* 0x0000000400047d06 */ /* 0x000e220008209000 */
[----:B------:R-:W-:Y:S01]  /*00b0*/  IADD3 R5, PT, PT, RZ, -UR4, RZ ;  /* 0x80000004ff057c10 */ /* 0x000fe2000fffe0ff */
[----:B------:R-:W-:Y:S01]  /*00c0*/  UIADD3 UR5, UPT, UPT, UR8, -0x2, URZ ;  /* 0xfffffffe08057890 */ /* 0x000fe2000fffe0ff */
[----:B------:R-:W-:Y:S01]  /*00d0*/  ISETP.NE.U32.AND P2, PT, RZ, UR4, PT ;  /* 0x00000004ff007c0c */ /* 0x000fe2000bf45070 */
[----:B------:R-:W1:Y:S04]  /*00e0*/  LDCU.64 UR6, c[0x0][0x358] ;  /* 0x00006b00ff0677ac */ /* 0x000e680008000a00 */
[----:B------:R-:W2:Y:S08]  /*00f0*/  I2F.U32.RP R6, UR8 ;  /* 0x0000000800067d06 */ /* 0x000eb00008209000 */
        /* <DEDUP_REMOVED lines=10> */
[----:B------:R-:W-:Y:S02]  /*01a0*/  IMAD R4, R3, UR4, R0 ;  /* 0x0000000403047c24 */ /* 0x000fe4000f8e0200 */
[----:B------:R0:W2:Y:S03]  /*01b0*/  F2I.FTZ.U32.TRUNC.NTZ R3, R2 ;  /* 0x0000000200037305 */ /* 0x0000a6000021f000 */
[----:B------:R-:W-:Y:S02]  /*01c0*/  ISETP.GE.U32.AND P0, PT, R4, UR4, PT ;  /* 0x0000000404007c0c */ /* 0x000fe4000bf06070 */
[----:B0-----:R-:W-:Y:S02]  /*01d0*/  MOV R2, RZ ;  /* 0x000000ff00027202 */ /* 0x001fe40000000f00 */
[----:B--2---:R-:W-:-:S09]  /*01e0*/  IADD3 R9, PT, PT, RZ, -R3, RZ ;  /* 0x80000003ff097210 */ /* 0x004fd20007ffe0ff */
[----:B------:R-:W-:Y:S02]  /*01f0*/  @P0 IADD3 R4, PT, PT, R4, -UR4, RZ ;  /* 0x8000000404040c10 */ /* 0x000fe4000fffe0ff */
[----:B------:R-:W-:Y:S01]  /*0200*/  @P0 IADD3 R5, PT, PT, R5, 0x1, RZ ;  /* 0x0000000105050810 */ /* 0x000fe20007ffe0ff */
[----:B------:R-:W-:Y:S01]  /*0210*/  IMAD R9, R9, UR8, RZ ;  /* 0x0000000809097c24 */ /* 0x000fe2000f8e02ff */
[----:B------:R-:W-:-:S03]  /*0220*/  ISETP.GE.U32.AND P1, PT, R4, UR4, PT ;  /* 0x0000000404007c0c */ /* 0x000fc6000bf26070 */
[----:B------:R-:W-:-:S10]  /*0230*/  IMAD.HI.U32 R3, R3, R9, R2 ;  /* 0x0000000903037227 */ /* 0x000fd400078e0002 */
[----:B------:R-:W-:Y:S02]  /*0240*/  @P1 IADD3 R5, PT, PT, R5, 0x1, RZ ;  /* 0x0000000105051810 */ /* 0x000fe40007ffe0ff */
[----:B------:R-:W-:Y:S01]  /*0250*/  @!P2 LOP3.LUT R5, RZ, UR4, RZ, 0x33, !PT ;  /* 0x00000004ff05ac12 */ /* 0x000fe2000f8e33ff */
[----:B------:R-:W-:Y:S01]  /*0260*/  UIADD3 UR4, UPT, UPT, UR9, -0x2, URZ ;  /* 0xfffffffe09047890 */ /* 0x000fe2000fffe0ff */
[----:B------:R-:W-:-:S03]  /*0270*/  ISETP.NE.U32.AND P1, PT, RZ, UR8, PT ;  /* 0x00000008ff007c0c */ /* 0x000fc6000bf25070 */
[----:B------:R-:W-:-:S04]  /*0280*/  IMAD R7, R5, UR8, RZ ;  /* 0x0000000805077c24 */ /* 0x000fc8000f8e02ff */
[----:B------:R-:W-:-:S04]  /*0290*/  IMAD R0, R7, -0x3, R0 ;  /* 0xfffffffd07007824 */ /* 0x000fc800078e0200 */
[----:B------:R-:W-:-:S05]  /*02a0*/  IMAD.HI.U32 R3, R3, R0, RZ ;  /* 0x0000000003037227 */ /* 0x000fca00078e00ff */
[----:B------:R-:W-:-:S05]  /*02b0*/  IADD3 R3, PT, PT, -R3, RZ, RZ ;  /* 0x000000ff03037210 */ /* 0x000fca0007ffe1ff */
[----:B------:R-:W-:-:S05]  /*02c0*/  IMAD R2, R3, UR8, R0 ;  /* 0x0000000803027c24 */ /* 0x000fca000f8e0200 */
[----:B------:R-:W-:-:S13]  /*02d0*/  ISETP.GE.U32.AND P0, PT, R2, UR8, PT ;  /* 0x0000000802007c0c */ /* 0x000fda000bf06070 */
[----:B------:R-:W-:-:S04]  /*02e0*/  @P0 IADD3 R2, PT, PT, R2, -UR8, RZ ;  /* 0x8000000802020c10 */ /* 0x000fc8000fffe0ff */
[----:B------:R-:W-:-:S13]  /*02f0*/  ISETP.GE.U32.AND P0, PT, R2, UR8, PT ;  /* 0x0000000802007c0c */ /* 0x000fda000bf06070 */
[----:B------:R-:W-:Y:S02]  /*0300*/  @P0 IADD3 R2, PT, PT, R2, -UR8, RZ ;  /* 0x8000000802020c10 */ /* 0x000fe4000fffe0ff */
[----:B------:R-:W-:Y:S01]  /*0310*/  ISETP.GE.U32.AND P0, PT, R5, UR4, PT ;  /* 0x0000000405007c0c */ /* 0x000fe2000bf06070 */
[----:B------:R-:W-:Y:S02]  /*0320*/  USHF.L.U32 UR4, UR8, 0x2, URZ ;  /* 0x0000000208047899 */ /* 0x000fe400080006ff */
[----:B------:R-:W-:-:S04]  /*0330*/  @!P1 LOP3.LUT R2, RZ, UR8, RZ, 0x33, !PT ;  /* 0x00000008ff029c12 */ /* 0x000fc8000f8e33ff */
[----:B------:R-:W-:Y:S01]  /*0340*/  ISETP.GE.U32.OR P0, PT, R2, UR5, P0 ;  /* 0x0000000502007c0c */ /* 0x000fe20008706470 */
[C---:B------:R-:W-:Y:S01]  /*0350*/  IMAD R3, R5.reuse, UR4, R0 ;  /* 0x0000000405037c24 */ /* 0x040fe2000f8e0200 */
[----:B------:R-:W-:-:S04]  /*0360*/  VIMNMX.U32 R2, PT, PT, R5, R2, PT ;  /* 0x0000000205027248 */ /* 0x000fc80003fe0000 */
[----:B------:R-:W-:-:S13]  /*0370*/  ISETP.LT.U32.OR P0, PT, R2, 0x2, P0 ;  /* 0x000000020200780c */ /* 0x000fda0000701470 */
[----:B-1----:R-:W-:Y:S05]  /*0380*/  @P0 BRA `(.L_x_2) ;  /* 0x0000000400c00947 */ /* 0x002fea0003800000 */
[----:B------:R-:W0:Y:S01]  /*0390*/  LDC.64 R12, c[0x0][0x380] ;  /* 0x0000e000ff0c7b82 */ /* 0x000e220000000a00 */
[----:B------:R-:W-:Y:S01]  /*03a0*/  IADD3 R0, PT, PT, RZ, -UR8, RZ ;  /* 0x80000008ff007c10 */ /* 0x000fe2000fffe0ff */
[----:B------:R-:W1:Y:S03]  /*03b0*/  LDCU.128 UR12, c[0x3][URZ] ;  /* 0x00c00000ff0c77ac */ /* 0x000e660008000c00 */
[----:B------:R-:W-:Y:S01]  /*03c0*/  LEA R11, R0, R3, 0x3 ;  /* 0x00000003000b7211 */ /* 0x000fe200078e18ff */
[----:B------:R-:W2:Y:S03]  /*03d0*/  LDCU.128 UR16, c[0x3][0x20] ;  /* 0x00c00400ff1077ac */ /* 0x000ea60008000c00 */
[C---:B------:R-:W-:Y:S01]  /*03e0*/  IADD3 R19, PT, PT, R11.reuse, -0x2, RZ ;  /* 0xfffffffe0b137810 */ /* 0x040fe20007ffe0ff */
[----:B------:R-:W3:Y:S01]  /*03f0*/  LDCU UR5, c[0x3][0x60] ;  /* 0x00c00c00ff0577ac */ /* 0x000ee20008000800 */
[----:B------:R-:W-:-:S03]  /*0400*/  IADD3 R5, PT, PT, R11, -0x1, RZ ;  /* 0xffffffff0b057810 */ /* 0x000fc60007ffe0ff */
[----:B0-----:R-:W-:-:S04]  /*0410*/  IMAD.WIDE.U32 R14, R19, 0x4, R12 ;  /* 0x00000004130e7825 */ /* 0x001fc800078e000c */
[--C-:B------:R-:W-:Y:S02]  /*0420*/  IMAD.WIDE.U32 R4, R5, 0x4, R12.reuse ;  /* 0x0000000405047825 */ /* 0x100fe400078e000c */
[----:B------:R-:W1:Y:S02]  /*0430*/  LDG.E.CONSTANT R14, desc[UR6][R14.64] ;  /* 0x000000060e0e7981 */ /* 0x000e64000c1e9900 */
[C---:B------:R-:W-:Y:S02]  /*0440*/  IMAD.WIDE.U32 R6, R11.reuse, 0x4, R12 ;  /* 0x000000040b067825 */ /* 0x040fe400078e000c */
[----:B------:R0:W4:Y:S01]  /*0450*/  LDG.E.CONSTANT R17, desc[UR6][R4.64] ;  /* 0x0000000604117981 */ /* 0x000122000c1e9900 */
[----:B------:R-:W-:-:S03]  /*0460*/  IADD3 R9, PT, PT, R11, 0x1, RZ ;  /* 0x000000010b097810 */ /* 0x000fc60007ffe0ff */
[----:B------:R5:W2:Y:S02]  /*0470*/  LDG.E.CONSTANT R0, desc[UR6][R6.64] ;  /* 0x0000000606007981 */ /* 0x000aa4000c1e9900 */
[----:B------:R-:W-:-:S05]  /*0480*/  IMAD.WIDE.U32 R8, R9, 0x4, R12 ;  /* 0x0000000409087825 */ /* 0x000fca00078e000c */
[----:B------:R3:W2:Y:S01]  /*0490*/  LDG.E.CONSTANT R2, desc[UR6][R8.64] ;  /* 0x0000000608027981 */ /* 0x0006a2000c1e9900 */
[----:B------:R-:W-:Y:S02]  /*04a0*/  IADD3 R11, PT, PT, R11, 0x2, RZ ;  /* 0x000000020b0b7810 */ /* 0x000fe40007ffe0ff */
[----:B------:R-:W-:-:S03]  /*04b0*/  IADD3 R21, PT, PT, R19, UR4, RZ ;  /* 0x0000000413157c10 */ /* 0x000fc6000fffe0ff */
[----:B------:R-:W-:Y:S01]  /*04c0*/  IMAD.WIDE.U32 R18, R11, 0x4, R12 ;  /* 0x000000040b127825 */ /* 0x000fe200078e000c */
[----:B------:R-:W-:-:S03]  /*04d0*/  IADD3 R23, PT, PT, R21, 0x1, RZ ;  /* 0x0000000115177810 */ /* 0x000fc60007ffe0ff */
[--C-:B------:R-:W-:Y:S01]  /*04e0*/  IMAD.WIDE.U32 R28, R21, 0x4, R12.reuse ;  /* 0x00000004151c7825 */ /* 0x100fe200078e000c */
[----:B------:R-:W2:Y:S01]  /*04f0*/  LDG.E.CONSTANT R27, desc[UR6][R18.64] ;  /* 0x00000006121b7981 */ /* 0x000ea2000c1e9900 */
[----:B------:R-:W-:Y:S02]  /*0500*/  IADD3 R11, PT, PT, R3, -UR4, RZ ;  /* 0x80000004030b7c10 */ /* 0x000fe4000fffe0ff */
[--C-:B0-----:R-:W-:Y:S01]  /*0510*/  IMAD.WIDE.U32 R4, R23, 0x4, R12.reuse ;  /* 0x0000000417047825 */ /* 0x101fe200078e000c */
[----:B------:R-:W2:Y:S01]  /*0520*/  LDG.E.CONSTANT R25, desc[UR6][R28.64] ;  /* 0x000000061c197981 */ /* 0x000ea2000c1e9900 */
[----:B-----5:R-:W-:Y:S02]  /*0530*/  IADD3 R7, PT, PT, R21, 0x3, RZ ;  /* 0x0000000315077810 */ /* 0x020fe40007ffe0ff */
[----:B------:R-:W-:Y:S01]  /*0540*/  IMAD.WIDE.U32 R10, R11, 0x4, R12 ;  /* 0x000000040b0a7825 */ /* 0x000fe200078e000c */
[----:B------:R0:W5:Y:S01]  /*0550*/  LDG.E.CONSTANT R24, desc[UR6][R4.64] ;  /* 0x0000000604187981 */ /* 0x000162000c1e9900 */
[----:B---3--:R-:W-:-:S02]  /*0560*/  IADD3 R9, PT, PT, R21, 0x4, RZ ;  /* 0x0000000415097810 */ /* 0x008fc40007ffe0ff */
[----:B------:R-:W-:Y:S01]  /*0570*/  IMAD.WIDE.U32 R6, R7, 0x4, R12 ;  /* 0x0000000407067825 */ /* 0x000fe200078e000c */
[----:B------:R-:W3:Y:S01]  /*0580*/  LDG.E.CONSTANT R23, desc[UR6][R10.64] ;  /* 0x000000060a177981 */ /* 0x000ee2000c1e9900 */
[----:B------:R-:W-:-:S03]  /*0590*/  IADD3 R21, PT, PT, R21, UR4, RZ ;  /* 0x0000000415157c10 */ /* 0x000fc6000fffe0ff */
[----:B------:R0:W3:Y:S02]  /*05a0*/  LDG.E.CONSTANT R22, desc[UR6][R6.64] ;  /* 0x0000000606167981 */ /* 0x0000e4000c1e9900 */
[----:B0-----:R-:W-:Y:S01]  /*05b0*/  IMAD.WIDE.U32 R4, R9, 0x4, R12 ;  /* 0x0000000409047825 */ /* 0x001fe200078e000c */
[----:B------:R-:W-:-:S03]  /*05c0*/  IADD3 R15, PT, PT, R21, 0x1, RZ ;  /* 0x00000001150f7810 */ /* 0x000fc60007ffe0ff */
[C---:B------:R-:W-:Y:S01]  /*05d0*/  IMAD.WIDE.U32 R8, R21.reuse, 0x4, R12 ;  /* 0x0000000415087825 */ /* 0x040fe200078e000c */
[----:B------:R0:W3:Y:S01]  /*05e0*/  LDG.E.CONSTANT R19, desc[UR6][R4.64] ;  /* 0x0000000604137981 */ /* 0x0000e2000c1e9900 */
[----:B------:R-:W-:-:S03]  /*05f0*/  IADD3 R29, PT, PT, R21, 0x3, RZ ;  /* 0x00000003151d7810 */ /* 0x000fc60007ffe0ff */
[----:B------:R-:W3:Y:S01]  /*0600*/  LDG.E.CONSTANT R18, desc[UR6][R8.64] ;  /* 0x0000000608127981 */ /* 0x000ee2000c1e9900 */
[----:B------:R-:W-:-:S04]  /*0610*/  IMAD.WIDE.U32 R6, R3, 0x4, R12 ;  /* 0x0000000403067825 */ /* 0x000fc800078e000c */
[--C-:B0-----:R-:W-:Y:S01]  /*0620*/  IMAD.WIDE.U32 R4, R15, 0x4, R12.reuse ;  /* 0x000000040f047825 */ /* 0x101fe200078e000c */
[----:B------:R-:W-:Y:S01]  /*0630*/  IADD3 R15, PT, PT, R21, 0x4, RZ ;  /* 0x00000004150f7810 */ /* 0x000fe20007ffe0ff */
[----:B------:R0:W3:Y:S04]  /*0640*/  LDG.E.CONSTANT R10, desc[UR6][R6.64] ;  /* 0x00000006060a7981 */ /* 0x0000e8000c1e9900 */
[----:B------:R0:W3:Y:S01]  /*0650*/  LDG.E.CONSTANT R11, desc[UR6][R4.64] ;  /* 0x00000006040b7981 */ /* 0x0000e2000c1e9900 */
[----:B------:R-:W-:Y:S01]  /*0660*/  IMAD.WIDE.U32 R28, R29, 0x4, R12 ;  /* 0x000000041d1c7825 */ /* 0x000fe200078e000c */
[----:B------:R-:W-:-:S04]  /*0670*/  IADD3 R21, PT, PT, R21, UR4, RZ ;  /* 0x0000000415157c10 */ /* 0x000fc8000fffe0ff */
[----:B------:R0:W3:Y:S01]  /*0680*/  LDG.E.CONSTANT R9, desc[UR6][R28.64] ;  /* 0x000000061c097981 */ /* 0x0000e2000c1e9900 */
[C---:B------:R-:W-:Y:S01]  /*0690*/  IADD3 R26, PT, PT, R21.reuse, 0x1, RZ ;  /* 0x00000001151a7810 */ /* 0x040fe20007ffe0ff */
[----:B0-----:R-:W-:Y:S01]  /*06a0*/  IMAD.WIDE.U32 R6, R21, 0x4, R12 ;  /* 0x0000000415067825 */ /* 0x001fe200078e000c */
[----:B------:R-:W-:-:S05]  /*06b0*/  IADD3 R20, PT, PT, R3, UR4, RZ ;  /* 0x0000000403147c10 */ /* 0x000fca000fffe0ff */
[----:B------:R-:W3:Y:S01]  /*06c0*/  LDG.E.CONSTANT R7, desc[UR6][R6.64] ;  /* 0x0000000606077981 */ /* 0x000ee2000c1e9900 */
[----:B------:R-:W-:Y:S01]  /*06d0*/  IMAD.WIDE.U32 R4, R20, 0x4, R12 ;  /* 0x0000000414047825 */ /* 0x000fe200078e000c */
[----:B------:R-:W-:-:S05]  /*06e0*/  IADD3 R29, PT, PT, R21, 0x3, RZ ;  /* 0x00000003151d7810 */ /* 0x000fca0007ffe0ff */
[--C-:B------:R-:W-:Y:S01]  /*06f0*/  IMAD.WIDE.U32 R28, R29, 0x4, R12.reuse ;  /* 0x000000041d1c7825 */ /* 0x100fe200078e000c */
[----:B------:R-:W3:Y:S01]  /*0700*/  LDG.E.CONSTANT R5, desc[UR6][R4.64] ;  /* 0x0000000604057981 */ /* 0x000ee2000c1e9900 */
[----:B------:R-:W-:Y:S02]  /*0710*/  IADD3 R20, PT, PT, R20, UR4, RZ ;  /* 0x0000000414147c10 */ /* 0x000fe4000fffe0ff */
[----:B-1----:R-:W-:Y:S01]  /*0720*/  FFMA R16, R14, UR12, RZ ;  /* 0x0000000c0e107c23 */ /* 0x002fe200080000ff */
[----:B------:R-:W-:-:S05]  /*0730*/  IMAD.WIDE.U32 R14, R15, 0x4, R12 ;  /* 0x000000040f0e7825 */ /* 0x000fca00078e000c */
[----:B------:R0:W3:Y:S01]  /*0740*/  LDG.E.CONSTANT R8, desc[UR6][R14.64] ;  /* 0x000000060e087981 */ /* 0x0000e2000c1e9900 */
[----:B----4-:R-:W-:Y:S01]  /*0750*/  FFMA R17, R17, UR13, R16 ;  /* 0x0000000d11117c23 */ /* 0x010fe20008000010 */
[----:B------:R-:W-:Y:S01]  /*0760*/  IADD3 R16, PT, PT, R21, 0x4, RZ ;  /* 0x0000000415107810 */ /* 0x000fe20007ffe0ff */
[----:B0-----:R-:W-:-:S05]  /*0770*/  IMAD.WIDE.U32 R14, R26, 0x4, R12 ;  /* 0x000000041a0e7825 */ /* 0x001fca00078e000c */
[----:B------:R0:W4:Y:S01]  /*0780*/  LDG.E.CONSTANT R6, desc[UR6][R14.64] ;  /* 0x000000060e067981 */ /* 0x000122000c1e9900 */
[----:B------:R-:W-:Y:S01]  /*0790*/  IADD3 R21, PT, PT, R21, UR4, RZ ;  /* 0x0000000415157c10 */ /* 0x000fe2000fffe0ff */
[----:B--2---:R-:W-:Y:S01]  /*07a0*/  FFMA R26, R0, UR14, R17 ;  /* 0x0000000e001a7c23 */ /* 0x004fe20008000011 */
[--C-:B------:R-:W-:Y:S01]  /*07b0*/  IMAD.WIDE.U32 R16, R16, 0x4, R12.reuse ;  /* 0x0000000410107825 */ /* 0x100fe200078e000c */
[----:B------:R1:W2:Y:S04]  /*07c0*/  LDG.E.CONSTANT R0, desc[UR6][R28.64] ;  /* 0x000000061c007981 */ /* 0x0002a8000c1e9900 */
[----:B------:R5:W2:Y:S01]  /*07d0*/  LDG.E.CONSTANT R4, desc[UR6][R16.64] ;  /* 0x0000000610047981 */ /* 0x000aa2000c1e9900 */
[C---:B0-----:R-:W-:Y:S01]  /*07e0*/  IMAD.WIDE.U32 R14, R21.reuse, 0x4, R12 ;  /* 0x00000004150e7825 */ /* 0x041fe200078e000c */
[----:B-1----:R-:W-:-:S05]  /*07f0*/  IADD3 R29, PT, PT, R21, 0x1, RZ ;  /* 0x00000001151d7810 */ /* 0x002fca0007ffe0ff */
[----:B------:R0:W2:Y:S01]  /*0800*/  LDG.E.CONSTANT R14, desc[UR6][R14.64] ;  /* 0x000000060e0e7981 */ /* 0x0000a2000c1e9900 */
[----:B-----5:R-:W-:-:S04]  /*0810*/  IMAD.WIDE.U32 R16, R29, 0x4, R12 ;  /* 0x000000041d107825 */ /* 0x020fc800078e000c */
[----:B------:R-:W-:Y:S01]  /*0820*/  FFMA R2, R2, UR15, R26 ;  /* 0x0000000f02027c23 */ /* 0x000fe2000800001a */
[----:B------:R-:W1:Y:S01]  /*0830*/  LDCU.128 UR12, c[0x3][0x10] ;  /* 0x00c00200ff0c77ac */ /* 0x000e620008000c00 */
[----:B------:R-:W-:Y:S01]  /*0840*/  IMAD.WIDE.U32 R28, R20, 0x4, R12 ;  /* 0x00000004141c7825 */ /* 0x000fe200078e000c */
[C---:B------:R-:W-:Y:S01]  /*0850*/  IADD3 R20, PT, PT, R21.reuse, 0x3, RZ ;  /* 0x0000000315147810 */ /* 0x040fe20007ffe0ff */
[----:B------:R-:W5:Y:S01]  /*0860*/  LDG.E.CONSTANT R26, desc[UR6][R16.64] ;  /* 0x00000006101a7981 */ /* 0x000f62000c1e9900 */
[----:B0-----:R-:W-:-:S03]  /*0870*/  IADD3 R15, PT, PT, R21, 0x4, RZ ;  /* 0x00000004150f7810 */ /* 0x001fc60007ffe0ff */
[--C-:B------:R-:W-:Y:S01]  /*0880*/  IMAD.WIDE.U32 R20, R20, 0x4, R12.reuse ;  /* 0x0000000414147825 */ /* 0x100fe200078e000c */
[----:B------:R-:W5:Y:S03]  /*0890*/  LDG.E.CONSTANT R28, desc[UR6][R28.64] ;  /* 0x000000061c1c7981 */ /* 0x000f66000c1e9900 */
[----:B------:R-:W-:Y:S02]  /*08a0*/  IMAD.WIDE.U32 R12, R15, 0x4, R12 ;  /* 0x000000040f0c7825 */ /* 0x000fe400078e000c */
[----:B------:R-:W5:Y:S04]  /*08b0*/  LDG.E.CONSTANT R20, desc[UR6][R20.64] ;  /* 0x0000000614147981 */ /* 0x000f68000c1e9900 */
[----:B------:R-:W5:Y:S01]  /*08c0*/  LDG.E.CONSTANT R12, desc[UR6][R12.64] ;  /* 0x000000060c0c7981 */ /* 0x000f62000c1e9900 */
[----:B-1----:R-:W-:-:S04]  /*08d0*/  FFMA R2, R27, UR12, R2 ;  /* 0x0000000c1b027c23 */ /* 0x002fc80008000002 */
[----:B------:R-:W-:-:S04]  /*08e0*/  FFMA R25, R25, UR13, R2 ;  /* 0x0000000d19197c23 */ /* 0x000fc80008000002 */
[----:B------:R-:W-:-:S04]  /*08f0*/  FFMA R24, R24, UR14, R25 ;  /* 0x0000000e18187c23 */ /* 0x000fc80008000019 */
[----:B---3--:R-:W-:Y:S01]  /*0900*/  FFMA R23, R23, UR15, R24 ;  /* 0x0000000f17177c23 */ /* 0x008fe20008000018 */
[----:B------:R-:W0:Y:S03]  /*0910*/  LDCU.128 UR12, c[0x3][0x30] ;  /* 0x00c00600ff0c77ac */ /* 0x000e260008000c00 */
[----:B------:R-:W-:-:S04]  /*0920*/  FFMA R22, R22, UR16, R23 ;  /* 0x0000001016167c23 */ /* 0x000fc80008000017 */
[----:B------:R-:W-:-:S04]  /*0930*/  FFMA R19, R19, UR17, R22 ;  /* 0x0000001113137c23 */ /* 0x000fc80008000016 */
[----:B------:R-:W-:-:S04]  /*0940*/  FFMA R18, R18, UR18, R19 ;  /* 0x0000001212127c23 */ /* 0x000fc80008000013 */
[----:B------:R-:W-:Y:S01]  /*0950*/  FFMA R11, R11, UR19, R18 ;  /* 0x000000130b0b7c23 */ /* 0x000fe20008000012 */
[----:B------:R-:W4:Y:S03]  /*0960*/  LDCU.128 UR16, c[0x3][0x40] ;  /* 0x00c00800ff1077ac */ /* 0x000f260008000c00 */
[----:B0-----:R-:W-:-:S04]  /*0970*/  FFMA R10, R10, UR12, R11 ;  /* 0x0000000c0a0a7c23 */ /* 0x001fc8000800000b */
[----:B------:R-:W-:-:S04]  /*0980*/  FFMA R9, R9, UR13, R10 ;  /* 0x0000000d09097c23 */ /* 0x000fc8000800000a */
[----:B------:R-:W-:-:S04]  /*0990*/  FFMA R8, R8, UR14, R9 ;  /* 0x0000000e08087c23 */ /* 0x000fc80008000009 */
[----:B------:R-:W-:Y:S01]  /*09a0*/  FFMA R7, R7, UR15, R8 ;  /* 0x0000000f07077c23 */ /* 0x000fe20008000008 */
[----:B------:R-:W0:Y:S03]  /*09b0*/  LDCU.128 UR12, c[0x3][0x50] ;  /* 0x00c00a00ff0c77ac */ /* 0x000e260008000c00 */
[----:B----4-:R-:W-:-:S04]  /*09c0*/  FFMA R6, R6, UR16, R7 ;  /* 0x0000001006067c23 */ /* 0x010fc80008000007 */
[----:B------:R-:W-:Y:S02]  /*09d0*/  FFMA R5, R5, UR17, R6 ;  /* 0x0000001105057c23 */ /* 0x000fe40008000006 */
[----:B------:R-:W1:Y:S02]  /*09e0*/  LDC.64 R6, c[0x0][0x388] ;  /* 0x0000e200ff067b82 */ /* 0x000e640000000a00 */
[----:B--2---:R-:W-:-:S04]  /*09f0*/  FFMA R5, R0, UR18, R5 ;  /* 0x0000001200057c23 */ /* 0x004fc80008000005 */
[----:B------:R-:W-:-:S04]  /*0a00*/  FFMA R5, R4, UR19, R5 ;  /* 0x0000001304057c23 */ /* 0x000fc80008000005 */
[----:B0-----:R-:W-:-:S04]  /*0a10*/  FFMA R5, R14, UR12, R5 ;  /* 0x0000000c0e057c23 */ /* 0x001fc80008000005 */
[----:B-----5:R-:W-:-:S04]  /*0a20*/  FFMA R5, R26, UR13, R5 ;  /* 0x0000000d1a057c23 */ /* 0x020fc80008000005 */
[----:B------:R-:W-:Y:S01]  /*0a30*/  FFMA R5, R28, UR14, R5 ;  /* 0x0000000e1c057c23 */ /* 0x000fe20008000005 */
[----:B-1----:R-:W-:-:S04]  /*0a40*/  IMAD.WIDE.U32 R6, R3, 0x4, R6 ;  /* 0x0000000403067825 */ /* 0x002fc800078e0006 */
[----:B------:R-:W-:-:S04]  /*0a50*/  FFMA R5, R20, UR15, R5 ;  /* 0x0000000f14057c23 */ /* 0x000fc80008000005 */
[----:B------:R-:W-:-:S05]  /*0a60*/  FFMA R5, R12, UR5, R5 ;  /* 0x000000050c057c23 */ /* 0x000fca0008000005 */
[----:B------:R-:W-:Y:S01]  /*0a70*/  STG.E desc[UR6][R6.64], R5 ;  /* 0x0000000506007986 */ /* 0x000fe2000c101906 */
[----:B------:R-:W-:Y:S05]  /*0a80*/  EXIT ;  /* 0x000000000000794d */ /* 0x000fea0003800000 */
.L_x_2:
[----:B------:R-:W0:Y:S08]  /*0a90*/  LDC.64 R4, c[0x0][0x380] ;  /* 0x0000e000ff047b82 */ /* 0x000e300000000a00 */
[----:B------:R-:W1:Y:S01]  /*0aa0*/  LDC.64 R6, c[0x0][0x388] ;  /* 0x0000e200ff067b82 */ /* 0x000e620000000a00 */
[----:B0-----:R-:W-:-:S06]  /*0ab0*/  IMAD.WIDE.U32 R4, R3, 0x4, R4 ;  /* 0x0000000403047825 */ /* 0x001fcc00078e0004 */
[----:B------:R-:W2:Y:S01]  /*0ac0*/  LDG.E.CONSTANT R5, desc[UR6][R4.64] ;  /* 0x0000000604057981 */ /* 0x000ea2000c1e9900 */
[----:B-1----:R-:W-:-:S05]  /*0ad0*/  IMAD.WIDE.U32 R6, R3, 0x4, R6 ;  /* 0x0000000403067825 */ /* 0x002fca00078e0006 */
[----:B--2---:R-:W-:Y:S01]  /*0ae0*/  STG.E desc[UR6][R6.64], R5 ;  /* 0x0000000506007986 */ /* 0x004fe2000c101906 */
[----:B------:R-:W-:Y:S05]  /*0af0*/  EXIT ;  /* 0x000000000000794d */ /* 0x000fea0003800000 */
.L_x_3:
        /* <DEDUP_REMOVED lines=16> */
.L_x_5:


//--------------------- .nv.shared.reserved.0     --------------------------
	.section	.nv.shared.reserved.0,"aw",@nobits
	.weak		__nv_reservedSMEM_offset_0_alias
	.size		__nv_reservedSMEM_offset_0_alias, 0, 64
	.other		__nv_reservedSMEM_offset_0_alias,@"STO_CUDA_RESERVED_SHARED STV_DEFAULT"
__nv_reservedSMEM_offset_0_alias:
	.zero		0
	.zero		64


//--------------------- .nv.constant0._Z15gauss7x7_kernelPKfPfii --------------------------
	.section	.nv.constant0._Z15gauss7x7_kernelPKfPfii,"a",@progbits
	.sectionflags	@""
	.align	4
.nv.constant0._Z15gauss7x7_kernelPKfPfii:
	.zero		920


//--------------------- .nv.constant0._Z15gauss5x5_kernelPKfPfii --------------------------
	.section	.nv.constant0._Z15gauss5x5_kernelPKfPfii,"a",@progbits
	.sectionflags	@""
	.align	4
.nv.constant0._Z15gauss5x5_kernelPKfPfii:
	.zero		920


//--------------------- SYMBOLS --------------------------

	.type		.nv.reservedSmem.offset0,@object
	.size		.nv.reservedSmem.offset0,0x4
